//
// Generated by NVIDIA NVVM Compiler
//
// Compiler Build ID: CL-36424714
// Cuda compilation tools, release 13.0, V13.0.88
// Based on NVVM 20.0.0
//

.version 9.0
.target sm_100
.address_size 64

	// .globl	ema_batch_f32

.visible .entry ema_batch_f32(
	.param .u64 .ptr .align 1 ema_batch_f32_param_0,
	.param .u64 .ptr .align 1 ema_batch_f32_param_1,
	.param .u64 .ptr .align 1 ema_batch_f32_param_2,
	.param .u32 ema_batch_f32_param_3,
	.param .u32 ema_batch_f32_param_4,
	.param .u32 ema_batch_f32_param_5,
	.param .u64 .ptr .align 1 ema_batch_f32_param_6
)
{
	.reg .pred 	%p<28>;
	.reg .b32 	%r<102>;
	.reg .b32 	%f<85>;
	.reg .b64 	%rd<39>;

	ld.param.u64 	%rd11, [ema_batch_f32_param_0];
	ld.param.u64 	%rd9, [ema_batch_f32_param_1];
	ld.param.u64 	%rd10, [ema_batch_f32_param_2];
	ld.param.u32 	%r65, [ema_batch_f32_param_3];
	ld.param.u32 	%r92, [ema_batch_f32_param_4];
	ld.param.u32 	%r67, [ema_batch_f32_param_5];
	ld.param.u64 	%rd12, [ema_batch_f32_param_6];
	cvta.to.global.u64 	%rd1, %rd12;
	cvta.to.global.u64 	%rd2, %rd11;
	mov.u32 	%r1, %ctaid.x;
	setp.ge.s32 	%p1, %r1, %r67;
	@%p1 bra 	$L__BB0_31;
	cvta.to.global.u64 	%rd13, %rd9;
	mul.wide.u32 	%rd14, %r1, 4;
	add.s64 	%rd15, %rd13, %rd14;
	ld.global.nc.u32 	%r2, [%rd15];
	setp.lt.s32 	%p2, %r2, 1;
	setp.ge.s32 	%p3, %r92, %r65;
	or.pred  	%p4, %p3, %p2;
	@%p4 bra 	$L__BB0_31;
	cvta.to.global.u64 	%rd16, %rd10;
	add.s64 	%rd18, %rd16, %rd14;
	ld.global.nc.f32 	%f1, [%rd18];
	mul.lo.s32 	%r3, %r65, %r1;
	mov.u32 	%r4, %tid.x;
	setp.ge.s32 	%p5, %r4, %r65;
	@%p5 bra 	$L__BB0_5;
	mov.u32 	%r5, %ntid.x;
	mov.u32 	%r78, %r4;
$L__BB0_4:
	add.s32 	%r68, %r78, %r3;
	mul.wide.s32 	%rd19, %r68, 4;
	add.s64 	%rd20, %rd1, %rd19;
	mov.b32 	%r69, 2143289344;
	st.global.u32 	[%rd20], %r69;
	add.s32 	%r78, %r78, %r5;
	setp.lt.s32 	%p6, %r78, %r65;
	@%p6 bra 	$L__BB0_4;
$L__BB0_5:
	bar.sync 	0;
	setp.ne.s32 	%p7, %r4, 0;
	@%p7 bra 	$L__BB0_31;
	add.s32 	%r8, %r2, %r92;
	min.s32 	%r9, %r8, %r65;
	mul.wide.s32 	%rd21, %r92, 4;
	add.s64 	%rd22, %rd2, %rd21;
	ld.global.nc.f32 	%f80, [%rd22];
	add.s32 	%r10, %r3, %r92;
	mul.wide.s32 	%rd23, %r10, 4;
	add.s64 	%rd24, %rd1, %rd23;
	st.global.f32 	[%rd24], %f80;
	add.s32 	%r93, %r92, 1;
	setp.ge.s32 	%p8, %r93, %r9;
	@%p8 bra 	$L__BB0_24;
	not.b32 	%r71, %r92;
	add.s32 	%r12, %r9, %r71;
	sub.s32 	%r72, %r9, %r92;
	add.s32 	%r73, %r72, -2;
	and.b32  	%r13, %r12, 3;
	setp.lt.u32 	%p9, %r73, 3;
	mov.b32 	%r95, 1;
	@%p9 bra 	$L__BB0_19;
	and.b32  	%r75, %r12, -4;
	neg.s32 	%r91, %r75;
	add.s64 	%rd3, %rd2, 8;
	add.s64 	%rd4, %rd1, 8;
	add.s32 	%r90, %r10, 1;
	mov.b32 	%r95, 1;
$L__BB0_9:
	mul.wide.s32 	%rd25, %r93, 4;
	add.s64 	%rd7, %rd3, %rd25;
	ld.global.nc.f32 	%f14, [%rd7+-8];
	abs.f32 	%f29, %f14;
	setp.equ.f32 	%p10, %f29, 0f7F800000;
	@%p10 bra 	$L__BB0_11;
	add.s32 	%r95, %r95, 1;
	cvt.rn.f32.s32 	%f30, %r95;
	add.f32 	%f31, %f30, 0fBF800000;
	fma.rn.f32 	%f32, %f80, %f31, %f14;
	div.rn.f32 	%f80, %f32, %f30;
$L__BB0_11:
	mul.wide.s32 	%rd26, %r90, 4;
	add.s64 	%rd8, %rd4, %rd26;
	st.global.f32 	[%rd8+-8], %f80;
	ld.global.nc.f32 	%f17, [%rd7+-4];
	abs.f32 	%f33, %f17;
	setp.equ.f32 	%p11, %f33, 0f7F800000;
	@%p11 bra 	$L__BB0_13;
	add.s32 	%r95, %r95, 1;
	cvt.rn.f32.s32 	%f34, %r95;
	add.f32 	%f35, %f34, 0fBF800000;
	fma.rn.f32 	%f36, %f80, %f35, %f17;
	div.rn.f32 	%f80, %f36, %f34;
$L__BB0_13:
	st.global.f32 	[%rd8+-4], %f80;
	ld.global.nc.f32 	%f20, [%rd7];
	abs.f32 	%f37, %f20;
	setp.equ.f32 	%p12, %f37, 0f7F800000;
	@%p12 bra 	$L__BB0_15;
	add.s32 	%r95, %r95, 1;
	cvt.rn.f32.s32 	%f38, %r95;
	add.f32 	%f39, %f38, 0fBF800000;
	fma.rn.f32 	%f40, %f80, %f39, %f20;
	div.rn.f32 	%f80, %f40, %f38;
$L__BB0_15:
	st.global.f32 	[%rd8], %f80;
	ld.global.nc.f32 	%f23, [%rd7+4];
	abs.f32 	%f41, %f23;
	setp.equ.f32 	%p13, %f41, 0f7F800000;
	@%p13 bra 	$L__BB0_17;
	add.s32 	%r95, %r95, 1;
	cvt.rn.f32.s32 	%f42, %r95;
	add.f32 	%f43, %f42, 0fBF800000;
	fma.rn.f32 	%f44, %f80, %f43, %f23;
	div.rn.f32 	%f80, %f44, %f42;
$L__BB0_17:
	st.global.f32 	[%rd8+4], %f80;
	add.s32 	%r93, %r93, 4;
	add.s32 	%r92, %r92, 4;
	add.s32 	%r91, %r91, 4;
	add.s32 	%r90, %r90, 4;
	setp.eq.s32 	%p14, %r91, 0;
	@%p14 bra 	$L__BB0_18;
	bra.uni 	$L__BB0_9;
$L__BB0_18:
	add.s32 	%r93, %r92, 1;
$L__BB0_19:
	setp.eq.s32 	%p15, %r13, 0;
	@%p15 bra 	$L__BB0_24;
	add.s32 	%r82, %r93, %r3;
	neg.s32 	%r81, %r13;
$L__BB0_21:
	.pragma "nounroll";
	mul.wide.s32 	%rd27, %r93, 4;
	add.s64 	%rd28, %rd2, %rd27;
	ld.global.nc.f32 	%f6, [%rd28];
	abs.f32 	%f45, %f6;
	setp.equ.f32 	%p16, %f45, 0f7F800000;
	@%p16 bra 	$L__BB0_23;
	add.s32 	%r95, %r95, 1;
	cvt.rn.f32.s32 	%f46, %r95;
	add.f32 	%f47, %f46, 0fBF800000;
	fma.rn.f32 	%f48, %f80, %f47, %f6;
	div.rn.f32 	%f80, %f48, %f46;
$L__BB0_23:
	mul.wide.s32 	%rd29, %r82, 4;
	add.s64 	%rd30, %rd1, %rd29;
	st.global.f32 	[%rd30], %f80;
	add.s32 	%r93, %r93, 1;
	add.s32 	%r82, %r82, 1;
	add.s32 	%r81, %r81, 1;
	setp.ne.s32 	%p17, %r81, 0;
	@%p17 bra 	$L__BB0_21;
$L__BB0_24:
	setp.ge.s32 	%p18, %r8, %r65;
	@%p18 bra 	$L__BB0_31;
	sub.s32 	%r76, %r65, %r9;
	and.b32  	%r30, %r76, 3;
	setp.eq.s32 	%p19, %r30, 0;
	mov.u32 	%r89, %r9;
	@%p19 bra 	$L__BB0_28;
	add.s32 	%r87, %r9, %r3;
	neg.s32 	%r86, %r30;
	mov.u32 	%r89, %r9;
$L__BB0_27:
	.pragma "nounroll";
	mul.wide.s32 	%rd31, %r87, 4;
	add.s64 	%rd32, %rd1, %rd31;
	mul.wide.s32 	%rd33, %r89, 4;
	add.s64 	%rd34, %rd2, %rd33;
	ld.global.nc.f32 	%f49, [%rd34];
	abs.f32 	%f50, %f49;
	setp.equ.f32 	%p20, %f50, 0f7F800000;
	sub.f32 	%f51, %f49, %f80;
	fma.rn.f32 	%f52, %f51, %f1, %f80;
	selp.f32 	%f80, %f80, %f52, %p20;
	st.global.f32 	[%rd32], %f80;
	add.s32 	%r89, %r89, 1;
	add.s32 	%r87, %r87, 1;
	add.s32 	%r86, %r86, 1;
	setp.ne.s32 	%p21, %r86, 0;
	@%p21 bra 	$L__BB0_27;
$L__BB0_28:
	sub.s32 	%r77, %r9, %r65;
	setp.gt.u32 	%p22, %r77, -4;
	@%p22 bra 	$L__BB0_31;
	sub.s32 	%r100, %r89, %r65;
	add.s64 	%rd5, %rd2, 8;
	add.s64 	%rd6, %rd1, 8;
	add.s32 	%r99, %r89, %r3;
$L__BB0_30:
	mul.wide.s32 	%rd35, %r89, 4;
	add.s64 	%rd36, %rd5, %rd35;
	mul.wide.s32 	%rd37, %r99, 4;
	add.s64 	%rd38, %rd6, %rd37;
	ld.global.nc.f32 	%f53, [%rd36+-8];
	abs.f32 	%f54, %f53;
	setp.equ.f32 	%p23, %f54, 0f7F800000;
	sub.f32 	%f55, %f53, %f80;
	fma.rn.f32 	%f56, %f55, %f1, %f80;
	selp.f32 	%f57, %f80, %f56, %p23;
	st.global.f32 	[%rd38+-8], %f57;
	ld.global.nc.f32 	%f58, [%rd36+-4];
	abs.f32 	%f59, %f58;
	setp.equ.f32 	%p24, %f59, 0f7F800000;
	sub.f32 	%f60, %f58, %f57;
	fma.rn.f32 	%f61, %f60, %f1, %f57;
	selp.f32 	%f62, %f57, %f61, %p24;
	st.global.f32 	[%rd38+-4], %f62;
	ld.global.nc.f32 	%f63, [%rd36];
	abs.f32 	%f64, %f63;
	setp.equ.f32 	%p25, %f64, 0f7F800000;
	sub.f32 	%f65, %f63, %f62;
	fma.rn.f32 	%f66, %f65, %f1, %f62;
	selp.f32 	%f67, %f62, %f66, %p25;
	st.global.f32 	[%rd38], %f67;
	ld.global.nc.f32 	%f68, [%rd36+4];
	abs.f32 	%f69, %f68;
	setp.equ.f32 	%p26, %f69, 0f7F800000;
	sub.f32 	%f70, %f68, %f67;
	fma.rn.f32 	%f71, %f70, %f1, %f67;
	selp.f32 	%f80, %f67, %f71, %p26;
	st.global.f32 	[%rd38+4], %f80;
	add.s32 	%r89, %r89, 4;
	add.s32 	%r100, %r100, 4;
	add.s32 	%r99, %r99, 4;
	setp.ne.s32 	%p27, %r100, 0;
	@%p27 bra 	$L__BB0_30;
$L__BB0_31:
	ret;

}
	// .globl	ema_many_series_one_param_f32
.visible .entry ema_many_series_one_param_f32(
	.param .u64 .ptr .align 1 ema_many_series_one_param_f32_param_0,
	.param .u64 .ptr .align 1 ema_many_series_one_param_f32_param_1,
	.param .u32 ema_many_series_one_param_f32_param_2,
	.param .f32 ema_many_series_one_param_f32_param_3,
	.param .u32 ema_many_series_one_param_f32_param_4,
	.param .u32 ema_many_series_one_param_f32_param_5,
	.param .u64 .ptr .align 1 ema_many_series_one_param_f32_param_6
)
{
	.reg .pred 	%p<27>;
	.reg .b32 	%r<95>;
	.reg .b32 	%f<85>;
	.reg .b64 	%rd<42>;

	ld.param.u64 	%rd11, [ema_many_series_one_param_f32_param_0];
	ld.param.u64 	%rd10, [ema_many_series_one_param_f32_param_1];
	ld.param.u32 	%r59, [ema_many_series_one_param_f32_param_2];
	ld.param.f32 	%f27, [ema_many_series_one_param_f32_param_3];
	ld.param.u32 	%r60, [ema_many_series_one_param_f32_param_4];
	ld.param.u32 	%r61, [ema_many_series_one_param_f32_param_5];
	ld.param.u64 	%rd12, [ema_many_series_one_param_f32_param_6];
	cvta.to.global.u64 	%rd1, %rd12;
	cvta.to.global.u64 	%rd2, %rd11;
	mov.u32 	%r1, %ctaid.x;
	setp.ge.s32 	%p1, %r1, %r60;
	@%p1 bra 	$L__BB1_32;
	min.s32 	%r62, %r59, %r61;
	setp.lt.s32 	%p2, %r62, 1;
	@%p2 bra 	$L__BB1_32;
	cvta.to.global.u64 	%rd13, %rd10;
	mul.wide.u32 	%rd14, %r1, 4;
	add.s64 	%rd15, %rd13, %rd14;
	ld.global.nc.u32 	%r87, [%rd15];
	setp.ge.s32 	%p3, %r87, %r61;
	@%p3 bra 	$L__BB1_32;
	mov.u32 	%r3, %tid.x;
	setp.ge.u32 	%p4, %r3, %r61;
	@%p4 bra 	$L__BB1_6;
	mov.u32 	%r4, %ntid.x;
	mov.u32 	%r74, %r3;
$L__BB1_5:
	mad.lo.s32 	%r63, %r74, %r60, %r1;
	mul.wide.s32 	%rd16, %r63, 4;
	add.s64 	%rd17, %rd1, %rd16;
	mov.b32 	%r64, 2143289344;
	st.global.u32 	[%rd17], %r64;
	add.s32 	%r74, %r74, %r4;
	setp.lt.s32 	%p5, %r74, %r61;
	@%p5 bra 	$L__BB1_5;
$L__BB1_6:
	bar.sync 	0;
	setp.ne.s32 	%p6, %r3, 0;
	@%p6 bra 	$L__BB1_32;
	add.s32 	%r7, %r87, %r59;
	min.s32 	%r8, %r7, %r61;
	mad.lo.s32 	%r65, %r87, %r60, %r1;
	mul.wide.s32 	%rd18, %r65, 4;
	add.s64 	%rd19, %rd2, %rd18;
	ld.global.nc.f32 	%f80, [%rd19];
	add.s64 	%rd20, %rd1, %rd18;
	st.global.f32 	[%rd20], %f80;
	add.s32 	%r75, %r87, 1;
	setp.ge.s32 	%p7, %r75, %r8;
	@%p7 bra 	$L__BB1_25;
	not.b32 	%r67, %r87;
	add.s32 	%r10, %r8, %r67;
	sub.s32 	%r68, %r8, %r87;
	add.s32 	%r69, %r68, -2;
	and.b32  	%r11, %r10, 3;
	setp.lt.u32 	%p8, %r69, 3;
	mov.b32 	%r89, 1;
	@%p8 bra 	$L__BB1_20;
	and.b32  	%r71, %r10, -4;
	neg.s32 	%r86, %r71;
	mad.lo.s32 	%r85, %r60, %r75, %r1;
	shl.b32 	%r14, %r60, 2;
	mov.b32 	%r89, 1;
	mul.wide.s32 	%rd5, %r60, 4;
$L__BB1_10:
	mul.wide.s32 	%rd21, %r85, 4;
	add.s64 	%rd3, %rd2, %rd21;
	ld.global.nc.f32 	%f13, [%rd3];
	abs.f32 	%f29, %f13;
	setp.equ.f32 	%p9, %f29, 0f7F800000;
	@%p9 bra 	$L__BB1_12;
	add.s32 	%r89, %r89, 1;
	cvt.rn.f32.s32 	%f30, %r89;
	add.f32 	%f31, %f30, 0fBF800000;
	fma.rn.f32 	%f32, %f80, %f31, %f13;
	div.rn.f32 	%f80, %f32, %f30;
$L__BB1_12:
	add.s64 	%rd4, %rd1, %rd21;
	st.global.f32 	[%rd4], %f80;
	add.s64 	%rd6, %rd3, %rd5;
	ld.global.nc.f32 	%f16, [%rd6];
	abs.f32 	%f33, %f16;
	setp.equ.f32 	%p10, %f33, 0f7F800000;
	@%p10 bra 	$L__BB1_14;
	add.s32 	%r89, %r89, 1;
	cvt.rn.f32.s32 	%f34, %r89;
	add.f32 	%f35, %f34, 0fBF800000;
	fma.rn.f32 	%f36, %f80, %f35, %f16;
	div.rn.f32 	%f80, %f36, %f34;
$L__BB1_14:
	add.s64 	%rd7, %rd4, %rd5;
	st.global.f32 	[%rd7], %f80;
	add.s64 	%rd8, %rd6, %rd5;
	ld.global.nc.f32 	%f19, [%rd8];
	abs.f32 	%f37, %f19;
	setp.equ.f32 	%p11, %f37, 0f7F800000;
	@%p11 bra 	$L__BB1_16;
	add.s32 	%r89, %r89, 1;
	cvt.rn.f32.s32 	%f38, %r89;
	add.f32 	%f39, %f38, 0fBF800000;
	fma.rn.f32 	%f40, %f80, %f39, %f19;
	div.rn.f32 	%f80, %f40, %f38;
$L__BB1_16:
	add.s64 	%rd9, %rd7, %rd5;
	st.global.f32 	[%rd9], %f80;
	add.s64 	%rd23, %rd8, %rd5;
	ld.global.nc.f32 	%f22, [%rd23];
	abs.f32 	%f41, %f22;
	setp.equ.f32 	%p12, %f41, 0f7F800000;
	@%p12 bra 	$L__BB1_18;
	add.s32 	%r89, %r89, 1;
	cvt.rn.f32.s32 	%f42, %r89;
	add.f32 	%f43, %f42, 0fBF800000;
	fma.rn.f32 	%f44, %f80, %f43, %f22;
	div.rn.f32 	%f80, %f44, %f42;
$L__BB1_18:
	add.s64 	%rd24, %rd9, %rd5;
	st.global.f32 	[%rd24], %f80;
	add.s32 	%r87, %r87, 4;
	add.s32 	%r86, %r86, 4;
	add.s32 	%r85, %r85, %r14;
	setp.eq.s32 	%p13, %r86, 0;
	@%p13 bra 	$L__BB1_19;
	bra.uni 	$L__BB1_10;
$L__BB1_19:
	add.s32 	%r75, %r87, 1;
$L__BB1_20:
	setp.eq.s32 	%p14, %r11, 0;
	@%p14 bra 	$L__BB1_25;
	mad.lo.s32 	%r78, %r75, %r60, %r1;
	neg.s32 	%r77, %r11;
$L__BB1_22:
	.pragma "nounroll";
	mul.wide.s32 	%rd25, %r78, 4;
	add.s64 	%rd26, %rd2, %rd25;
	ld.global.nc.f32 	%f5, [%rd26];
	abs.f32 	%f45, %f5;
	setp.equ.f32 	%p15, %f45, 0f7F800000;
	@%p15 bra 	$L__BB1_24;
	add.s32 	%r89, %r89, 1;
	cvt.rn.f32.s32 	%f46, %r89;
	add.f32 	%f47, %f46, 0fBF800000;
	fma.rn.f32 	%f48, %f80, %f47, %f5;
	div.rn.f32 	%f80, %f48, %f46;
$L__BB1_24:
	add.s64 	%rd28, %rd1, %rd25;
	st.global.f32 	[%rd28], %f80;
	add.s32 	%r78, %r78, %r60;
	add.s32 	%r77, %r77, 1;
	setp.ne.s32 	%p16, %r77, 0;
	@%p16 bra 	$L__BB1_22;
$L__BB1_25:
	setp.ge.s32 	%p17, %r7, %r61;
	@%p17 bra 	$L__BB1_32;
	sub.s32 	%r72, %r61, %r8;
	and.b32  	%r27, %r72, 3;
	setp.eq.s32 	%p18, %r27, 0;
	mov.u32 	%r84, %r8;
	@%p18 bra 	$L__BB1_29;
	mad.lo.s32 	%r82, %r60, %r8, %r1;
	neg.s32 	%r81, %r27;
	mov.u32 	%r84, %r8;
$L__BB1_28:
	.pragma "nounroll";
	mul.wide.s32 	%rd29, %r82, 4;
	add.s64 	%rd30, %rd2, %rd29;
	ld.global.nc.f32 	%f49, [%rd30];
	abs.f32 	%f50, %f49;
	setp.equ.f32 	%p19, %f50, 0f7F800000;
	sub.f32 	%f51, %f49, %f80;
	fma.rn.f32 	%f52, %f51, %f27, %f80;
	selp.f32 	%f80, %f80, %f52, %p19;
	add.s64 	%rd31, %rd1, %rd29;
	st.global.f32 	[%rd31], %f80;
	add.s32 	%r84, %r84, 1;
	add.s32 	%r82, %r82, %r60;
	add.s32 	%r81, %r81, 1;
	setp.ne.s32 	%p20, %r81, 0;
	@%p20 bra 	$L__BB1_28;
$L__BB1_29:
	sub.s32 	%r73, %r8, %r61;
	setp.gt.u32 	%p21, %r73, -4;
	@%p21 bra 	$L__BB1_32;
	sub.s32 	%r94, %r84, %r61;
	mad.lo.s32 	%r93, %r84, %r60, %r1;
	shl.b32 	%r39, %r60, 2;
	mul.wide.s32 	%rd35, %r60, 4;
$L__BB1_31:
	mul.wide.s32 	%rd32, %r93, 4;
	add.s64 	%rd33, %rd2, %rd32;
	ld.global.nc.f32 	%f53, [%rd33];
	abs.f32 	%f54, %f53;
	setp.equ.f32 	%p22, %f54, 0f7F800000;
	sub.f32 	%f55, %f53, %f80;
	fma.rn.f32 	%f56, %f55, %f27, %f80;
	selp.f32 	%f57, %f80, %f56, %p22;
	add.s64 	%rd34, %rd1, %rd32;
	st.global.f32 	[%rd34], %f57;
	add.s64 	%rd36, %rd33, %rd35;
	ld.global.nc.f32 	%f58, [%rd36];
	abs.f32 	%f59, %f58;
	setp.equ.f32 	%p23, %f59, 0f7F800000;
	sub.f32 	%f60, %f58, %f57;
	fma.rn.f32 	%f61, %f60, %f27, %f57;
	selp.f32 	%f62, %f57, %f61, %p23;
	add.s64 	%rd37, %rd34, %rd35;
	st.global.f32 	[%rd37], %f62;
	add.s64 	%rd38, %rd36, %rd35;
	ld.global.nc.f32 	%f63, [%rd38];
	abs.f32 	%f64, %f63;
	setp.equ.f32 	%p24, %f64, 0f7F800000;
	sub.f32 	%f65, %f63, %f62;
	fma.rn.f32 	%f66, %f65, %f27, %f62;
	selp.f32 	%f67, %f62, %f66, %p24;
	add.s64 	%rd39, %rd37, %rd35;
	st.global.f32 	[%rd39], %f67;
	add.s64 	%rd40, %rd38, %rd35;
	ld.global.nc.f32 	%f68, [%rd40];
	abs.f32 	%f69, %f68;
	setp.equ.f32 	%p25, %f69, 0f7F800000;
	sub.f32 	%f70, %f68, %f67;
	fma.rn.f32 	%f71, %f70, %f27, %f67;
	selp.f32 	%f80, %f67, %f71, %p25;
	add.s64 	%rd41, %rd39, %rd35;
	st.global.f32 	[%rd41], %f80;
	add.s32 	%r94, %r94, 4;
	add.s32 	%r93, %r93, %r39;
	setp.ne.s32 	%p26, %r94, 0;
	@%p26 bra 	$L__BB1_31;
$L__BB1_32:
	ret;

}


// ===== COMPILED SASS (sm_100) =====

	.target	sm_100

	.elftype	@"ET_EXEC"


//--------------------- .note.nv.tkinfo           --------------------------
	.section	.note.nv.tkinfo,"",@"SHT_NOTE"
	.sectionflags	@"SHF_NOTE_NV_TKINFO"
	.tkinfo
        /*0018*/ 	.word	0x00000002
        /*0030*/ 	.string	""
        /*0030*/ 	.string	"ptxas"
        /*0030*/ 	.string	"Cuda compilation tools, release 13.0, V13.0.88"
        /*0030*/ 	.string	"Build cuda_13.0.r13.0/compiler.36424714_0"
        /*0030*/ 	.string	"-arch sm_100 -m 64 "



//--------------------- .note.nv.cuinfo           --------------------------
	.section	.note.nv.cuinfo,"",@"SHT_NOTE"
	.sectionflags	@"SHF_NOTE_NV_CUINFO"
        /*0018*/ 	.short	0x0002
        /*001a*/ 	.short	0x0064
        /*001c*/ 	.short	0x0082
	.zero		2


//--------------------- .nv.info                  --------------------------
	.section	.nv.info,"",@"SHT_CUDA_INFO"
	.align	4


	//----- nvinfo : EIATTR_REGCOUNT
	.align		4
        /*0000*/ 	.byte	0x04, 0x2f
        /*0002*/ 	.short	(.L_1 - .L_0)
	.align		4
.L_0:
        /*0004*/ 	.word	index@(ema_batch_f32)
        /*0008*/ 	.word	0x0000001f


	//----- nvinfo : EIATTR_FRAME_SIZE
	.align		4
.L_1:
        /*000c*/ 	.byte	0x04, 0x11
        /*000e*/ 	.short	(.L_3 - .L_2)
	.align		4
.L_2:
        /*0010*/ 	.word	index@($__internal_1_$__cuda_sm3x_div_rn_noftz_f32_slowpath)
        /*0014*/ 	.word	0x00000000


	//----- nvinfo : EIATTR_FRAME_SIZE
	.align		4
.L_3:
        /*0018*/ 	.byte	0x04, 0x11
        /*001a*/ 	.short	(.L_5 - .L_4)
	.align		4
.L_4:
        /*001c*/ 	.word	index@(ema_batch_f32)
        /*0020*/ 	.word	0x00000000


	//----- nvinfo : EIATTR_REGCOUNT
	.align		4
.L_5:
        /*0024*/ 	.byte	0x04, 0x2f
        /*0026*/ 	.short	(.L_7 - .L_6)
	.align		4
.L_6:
        /*0028*/ 	.word	index@(ema_many_series_one_param_f32)
        /*002c*/ 	.word	0x00000020


	//----- nvinfo : EIATTR_FRAME_SIZE
	.align		4
.L_7:
        /*0030*/ 	.byte	0x04, 0x11
        /*0032*/ 	.short	(.L_9 - .L_8)
	.align		4
.L_8:
        /*0034*/ 	.word	index@($__internal_0_$__cuda_sm3x_div_rn_noftz_f32_slowpath)
        /*0038*/ 	.word	0x00000000


	//----- nvinfo : EIATTR_FRAME_SIZE
	.align		4
.L_9:
        /*003c*/ 	.byte	0x04, 0x11
        /*003e*/ 	.short	(.L_11 - .L_10)
	.align		4
.L_10:
        /*0040*/ 	.word	index@(ema_many_series_one_param_f32)
        /*0044*/ 	.word	0x00000000


	//----- nvinfo : EIATTR_MIN_STACK_SIZE
	.align		4
.L_11:
        /*0048*/ 	.byte	0x04, 0x12
        /*004a*/ 	.short	(.L_13 - .L_12)
	.align		4
.L_12:
        /*004c*/ 	.word	index@(ema_many_series_one_param_f32)
        /*0050*/ 	.word	0x00000000


	//----- nvinfo : EIATTR_MIN_STACK_SIZE
	.align		4
.L_13:
        /*0054*/ 	.byte	0x04, 0x12
        /*0056*/ 	.short	(.L_15 - .L_14)
	.align		4
.L_14:
        /*0058*/ 	.word	index@(ema_batch_f32)
        /*005c*/ 	.word	0x00000000
.L_15:


//--------------------- .nv.compat                --------------------------
	.section	.nv.compat,"",@"SHT_CUDA_COMPAT_INFO"
	.align	4
        /*0000*/ 	.byte	0x02, 0x09, 0x00, 0x00, 0x02, 0x02, 0x01, 0x00, 0x02, 0x05, 0x05, 0x00, 0x03, 0x07, 0x01, 0x01
        /*0010*/ 	.byte	0x02, 0x03, 0x00, 0x00, 0x02, 0x06, 0x01, 0x00, 0x04, 0x0b, 0x08, 0x00, 0x01, 0x00, 0x00, 0x00
        /*0020*/ 	.byte	0x00, 0x00, 0x00, 0x00


//--------------------- .nv.info.ema_many_series_one_param_f32 --------------------------
	.section	.nv.info.ema_many_series_one_param_f32,"",@"SHT_CUDA_INFO"
	.sectionflags	@""
	.align	4


	//----- nvinfo : EIATTR_CUDA_API_VERSION
	.align		4
        /*0000*/ 	.byte	0x04, 0x37
        /*0002*/ 	.short	(.L_17 - .L_16)
.L_16:
        /*0004*/ 	.word	0x00000082


	//----- nvinfo : EIATTR_KPARAM_INFO
	.align		4
.L_17:
        /*0008*/ 	.byte	0x04, 0x17
        /*000a*/ 	.short	(.L_19 - .L_18)
.L_18:
        /*000c*/ 	.word	0x00000000
        /*0010*/ 	.short	0x0006
        /*0012*/ 	.short	0x0020
        /*0014*/ 	.byte	0x00, 0xf5, 0x21, 0x00


	//----- nvinfo : EIATTR_KPARAM_INFO
	.align		4
.L_19:
        /*0018*/ 	.byte	0x04, 0x17
        /*001a*/ 	.short	(.L_21 - .L_20)
.L_20:
        /*001c*/ 	.word	0x00000000
        /*0020*/ 	.short	0x0005
        /*0022*/ 	.short	0x001c
        /*0024*/ 	.byte	0x00, 0xf0, 0x11, 0x00


	//----- nvinfo : EIATTR_KPARAM_INFO
	.align		4
.L_21:
        /*0028*/ 	.byte	0x04, 0x17
        /*002a*/ 	.short	(.L_23 - .L_22)
.L_22:
        /*002c*/ 	.word	0x00000000
        /*0030*/ 	.short	0x0004
        /*0032*/ 	.short	0x0018
        /*0034*/ 	.byte	0x00, 0xf0, 0x11, 0x00


	//----- nvinfo : EIATTR_KPARAM_INFO
	.align		4
.L_23:
        /*0038*/ 	.byte	0x04, 0x17
        /*003a*/ 	.short	(.L_25 - .L_24)
.L_24:
        /*003c*/ 	.word	0x00000000
        /*0040*/ 	.short	0x0003
        /*0042*/ 	.short	0x0014
        /*0044*/ 	.byte	0x00, 0xf0, 0x11, 0x00


	//----- nvinfo : EIATTR_KPARAM_INFO
	.align		4
.L_25:
        /*0048*/ 	.byte	0x04, 0x17
        /*004a*/ 	.short	(.L_27 - .L_26)
.L_26:
        /*004c*/ 	.word	0x00000000
        /*0050*/ 	.short	0x0002
        /*0052*/ 	.short	0x0010
        /*0054*/ 	.byte	0x00, 0xf0, 0x11, 0x00


	//----- nvinfo : EIATTR_KPARAM_INFO
	.align		4
.L_27:
        /*0058*/ 	.byte	0x04, 0x17
        /*005a*/ 	.short	(.L_29 - .L_28)
.L_28:
        /*005c*/ 	.word	0x00000000
        /*0060*/ 	.short	0x0001
        /*0062*/ 	.short	0x0008
        /*0064*/ 	.byte	0x00, 0xf5, 0x21, 0x00


	//----- nvinfo : EIATTR_KPARAM_INFO
	.align		4
.L_29:
        /*0068*/ 	.byte	0x04, 0x17
        /*006a*/ 	.short	(.L_31 - .L_30)
.L_30:
        /*006c*/ 	.word	0x00000000
        /*0070*/ 	.short	0x0000
        /*0072*/ 	.short	0x0000
        /*0074*/ 	.byte	0x00, 0xf5, 0x21, 0x00


	//----- nvinfo : EIATTR_SPARSE_MMA_MASK
	.align		4
.L_31:
        /*0078*/ 	.byte	0x03, 0x50
        /*007a*/ 	.short	0x0000


	//----- nvinfo : EIATTR_MAXREG_COUNT
	.align		4
        /*007c*/ 	.byte	0x03, 0x1b
        /*007e*/ 	.short	0x00ff


	//----- nvinfo : EIATTR_NUM_BARRIERS
	.align		4
        /*0080*/ 	.byte	0x02, 0x4c
        /*0082*/ 	.byte	0x01
	.zero		1


	//----- nvinfo : EIATTR_MERCURY_ISA_VERSION
	.align		4
        /*0084*/ 	.byte	0x03, 0x5f
        /*0086*/ 	.short	0x0101


	//----- nvinfo : EIATTR_VRC_CTA_INIT_COUNT
	.align		4
        /*0088*/ 	.byte	0x02, 0x4a
	.zero		1
	.zero		1


	//----- nvinfo : EIATTR_EXIT_INSTR_OFFSETS
	.align		4
        /*008c*/ 	.byte	0x04, 0x1c
        /*008e*/ 	.short	(.L_33 - .L_32)


	//   ....[0]....
.L_32:
        /*0090*/ 	.word	0x00000050


	//   ....[1]....
        /*0094*/ 	.word	0x000000a0


	//   ....[2]....
        /*0098*/ 	.word	0x00000100


	//   ....[3]....
        /*009c*/ 	.word	0x00000210


	//   ....[4]....
        /*00a0*/ 	.word	0x00000c00


	//   ....[5]....
        /*00a4*/ 	.word	0x00000d70


	//   ....[6]....
        /*00a8*/ 	.word	0x00001a30


	//   ....[7]....
        /*00ac*/ 	.word	0x00001c60


	//----- nvinfo : EIATTR_CRS_STACK_SIZE
	.align		4
.L_33:
        /*00b0*/ 	.byte	0x04, 0x1e
        /*00b2*/ 	.short	(.L_35 - .L_34)
.L_34:
        /*00b4*/ 	.word	0x00000000


	//----- nvinfo : EIATTR_CBANK_PARAM_SIZE
	.align		4
.L_35:
        /*00b8*/ 	.byte	0x03, 0x19
        /*00ba*/ 	.short	0x0028


	//----- nvinfo : EIATTR_PARAM_CBANK
	.align		4
        /*00bc*/ 	.byte	0x04, 0x0a
        /*00be*/ 	.short	(.L_37 - .L_36)
	.align		4
.L_36:
        /*00c0*/ 	.word	index@(.nv.constant0.ema_many_series_one_param_f32)
        /*00c4*/ 	.short	0x0380
        /*00c6*/ 	.short	0x0028


	//----- nvinfo : EIATTR_SW_WAR
	.align		4
.L_37:
        /*00c8*/ 	.byte	0x04, 0x36
        /*00ca*/ 	.short	(.L_39 - .L_38)
.L_38:
        /*00cc*/ 	.word	0x00000008
.L_39:


//--------------------- .nv.info.ema_batch_f32    --------------------------
	.section	.nv.info.ema_batch_f32,"",@"SHT_CUDA_INFO"
	.sectionflags	@""
	.align	4


	//----- nvinfo : EIATTR_CUDA_API_VERSION
	.align		4
        /*0000*/ 	.byte	0x04, 0x37
        /*0002*/ 	.short	(.L_41 - .L_40)
.L_40:
        /*0004*/ 	.word	0x00000082


	//----- nvinfo : EIATTR_KPARAM_INFO
	.align		4
.L_41:
        /*0008*/ 	.byte	0x04, 0x17
        /*000a*/ 	.short	(.L_43 - .L_42)
.L_42:
        /*000c*/ 	.word	0x00000000
        /*0010*/ 	.short	0x0006
        /*0012*/ 	.short	0x0028
        /*0014*/ 	.byte	0x00, 0xf5, 0x21, 0x00


	//----- nvinfo : EIATTR_KPARAM_INFO
	.align		4
.L_43:
        /*0018*/ 	.byte	0x04, 0x17
        /*001a*/ 	.short	(.L_45 - .L_44)
.L_44:
        /*001c*/ 	.word	0x00000000
        /*0020*/ 	.short	0x0005
        /*0022*/ 	.short	0x0020
        /*0024*/ 	.byte	0x00, 0xf0, 0x11, 0x00


	//----- nvinfo : EIATTR_KPARAM_INFO
	.align		4
.L_45:
        /*0028*/ 	.byte	0x04, 0x17
        /*002a*/ 	.short	(.L_47 - .L_46)
.L_46:
        /*002c*/ 	.word	0x00000000
        /*0030*/ 	.short	0x0004
        /*0032*/ 	.short	0x001c
        /*0034*/ 	.byte	0x00, 0xf0, 0x11, 0x00


	//----- nvinfo : EIATTR_KPARAM_INFO
	.align		4
.L_47:
        /*0038*/ 	.byte	0x04, 0x17
        /*003a*/ 	.short	(.L_49 - .L_48)
.L_48:
        /*003c*/ 	.word	0x00000000
        /*0040*/ 	.short	0x0003
        /*0042*/ 	.short	0x0018
        /*0044*/ 	.byte	0x00, 0xf0, 0x11, 0x00


	//----- nvinfo : EIATTR_KPARAM_INFO
	.align		4
.L_49:
        /*0048*/ 	.byte	0x04, 0x17
        /*004a*/ 	.short	(.L_51 - .L_50)
.L_50:
        /*004c*/ 	.word	0x00000000
        /*0050*/ 	.short	0x0002
        /*0052*/ 	.short	0x0010
        /*0054*/ 	.byte	0x00, 0xf5, 0x21, 0x00


	//----- nvinfo : EIATTR_KPARAM_INFO
	.align		4
.L_51:
        /*0058*/ 	.byte	0x04, 0x17
        /*005a*/ 	.short	(.L_53 - .L_52)
.L_52:
        /*005c*/ 	.word	0x00000000
        /*0060*/ 	.short	0x0001
        /*0062*/ 	.short	0x0008
        /*0064*/ 	.byte	0x00, 0xf5, 0x21, 0x00


	//----- nvinfo : EIATTR_KPARAM_INFO
	.align		4
.L_53:
        /*0068*/ 	.byte	0x04, 0x17
        /*006a*/ 	.short	(.L_55 - .L_54)
.L_54:
        /*006c*/ 	.word	0x00000000
        /*0070*/ 	.short	0x0000
        /*0072*/ 	.short	0x0000
        /*0074*/ 	.byte	0x00, 0xf5, 0x21, 0x00


	//----- nvinfo : EIATTR_SPARSE_MMA_MASK
	.align		4
.L_55:
        /*0078*/ 	.byte	0x03, 0x50
        /*007a*/ 	.short	0x0000


	//----- nvinfo : EIATTR_MAXREG_COUNT
	.align		4
        /*007c*/ 	.byte	0x03, 0x1b
        /*007e*/ 	.short	0x00ff


	//----- nvinfo : EIATTR_NUM_BARRIERS
	.align		4
        /*0080*/ 	.byte	0x02, 0x4c
        /*0082*/ 	.byte	0x01
	.zero		1


	//----- nvinfo : EIATTR_MERCURY_ISA_VERSION
	.align		4
        /*0084*/ 	.byte	0x03, 0x5f
        /*0086*/ 	.short	0x0101


	//----- nvinfo : EIATTR_VRC_CTA_INIT_COUNT
	.align		4
        /*0088*/ 	.byte	0x02, 0x4a
	.zero		1
	.zero		1


	//----- nvinfo : EIATTR_EXIT_INSTR_OFFSETS
	.align		4
        /*008c*/ 	.byte	0x04, 0x1c
        /*008e*/ 	.short	(.L_57 - .L_56)


	//   ....[0]....
.L_56:
        /*0090*/ 	.word	0x00000040


	//   ....[1]....
        /*0094*/ 	.word	0x000000c0


	//   ....[2]....
        /*0098*/ 	.word	0x00000210


	//   ....[3]....
        /*009c*/ 	.word	0x00000ba0


	//   ....[4]....
        /*00a0*/ 	.word	0x00000d20


	//   ....[5]....
        /*00a4*/ 	.word	0x000017f0


	//   ....[6]....
        /*00a8*/ 	.word	0x000019d0


	//----- nvinfo : EIATTR_CRS_STACK_SIZE
	.align		4
.L_57:
        /*00ac*/ 	.byte	0x04, 0x1e
        /*00ae*/ 	.short	(.L_59 - .L_58)
.L_58:
        /*00b0*/ 	.word	0x00000000


	//----- nvinfo : EIATTR_CBANK_PARAM_SIZE
	.align		4
.L_59:
        /*00b4*/ 	.byte	0x03, 0x19
        /*00b6*/ 	.short	0x0030


	//----- nvinfo : EIATTR_PARAM_CBANK
	.align		4
        /*00b8*/ 	.byte	0x04, 0x0a
        /*00ba*/ 	.short	(.L_61 - .L_60)
	.align		4
.L_60:
        /*00bc*/ 	.word	index@(.nv.constant0.ema_batch_f32)
        /*00c0*/ 	.short	0x0380
        /*00c2*/ 	.short	0x0030


	//----- nvinfo : EIATTR_SW_WAR
	.align		4
.L_61:
        /*00c4*/ 	.byte	0x04, 0x36
        /*00c6*/ 	.short	(.L_63 - .L_62)
.L_62:
        /*00c8*/ 	.word	0x00000008
.L_63:


//--------------------- .nv.callgraph             --------------------------
	.section	.nv.callgraph,"",@"SHT_CUDA_CALLGRAPH"
	.align	4
	.sectionentsize	8
	.align		4
        /*0000*/ 	.word	0x00000000
	.align		4
        /*0004*/ 	.word	0xffffffff
	.align		4
        /*0008*/ 	.word	0x00000000
	.align		4
        /*000c*/ 	.word	0xfffffffe
	.align		4
        /*0010*/ 	.word	0x00000000
	.align		4
        /*0014*/ 	.word	0xfffffffd
	.align		4
        /*0018*/ 	.word	0x00000000
	.align		4
        /*001c*/ 	.word	0xfffffffc


//--------------------- .text.ema_many_series_one_param_f32 --------------------------
	.section	.text.ema_many_series_one_param_f32,"ax",@progbits
	.align	128
        .global         ema_many_series_one_param_f32
        .type           ema_many_series_one_param_f32,@function
        .size           ema_many_series_one_param_f32,(.L_x_59 - ema_many_series_one_param_f32)
        .other          ema_many_series_one_param_f32,@"STO_CUDA_ENTRY STV_DEFAULT"
ema_many_series_one_param_f32:
.text.ema_many_series_one_param_f32:
[----:B------:R-:W-:Y:S01]  /*0000*/  LDC R1, c[0x0][0x37c] ;  /* 0x0000df00ff017b82 */ /* 0x000fe20000000800 */
[----:B------:R-:W0:Y:S01]  /*0010*/  S2R R18, SR_CTAID.X ;  /* 0x0000000000127919 */ /* 0x000e220000002500 */
[----:B------:R-:W1:Y:S02]  /*0020*/  LDCU UR4, c[0x0][0x398] ;  /* 0x00007300ff0477ac */ /* 0x000e640008000800 */
[----:B-1----:R-:W-:-:S04]  /*0030*/  MOV R17, UR4 ;  /* 0x0000000400117c02 */ /* 0x002fc80008000f00 */
[----:B0-----:R-:W-:-:S13]  /*0040*/  ISETP.GE.AND P0, PT, R18, R17, PT ;  /* 0x000000111200720c */ /* 0x001fda0003f06270 */
[----:B------:R-:W-:Y:S05]  /*0050*/  @P0 EXIT ;  /* 0x000000000000094d */ /* 0x000fea0003800000 */
[----:B------:R-:W0:Y:S08]  /*0060*/  LDC R9, c[0x0][0x390] ;  /* 0x0000e400ff097b82 */ /* 0x000e300000000800 */
[----:B------:R-:W0:Y:S02]  /*0070*/  LDC R8, c[0x0][0x39c] ;  /* 0x0000e700ff087b82 */ /* 0x000e240000000800 */
[----:B0-----:R-:W-:-:S04]  /*0080*/  VIMNMX R0, PT, PT, R9, R8, PT ;  /* 0x0000000809007248 */ /* 0x001fc80003fe0100 */
[----:B------:R-:W-:-:S13]  /*0090*/  ISETP.GE.AND P0, PT, R0, 0x1, PT ;  /* 0x000000010000780c */ /* 0x000fda0003f06270 */
[----:B------:R-:W-:Y:S05]  /*00a0*/  @!P0 EXIT ;  /* 0x000000000000894d */ /* 0x000fea0003800000 */
[----:B------:R-:W0:Y:S01]  /*00b0*/  LDC.64 R2, c[0x0][0x388] ;  /* 0x0000e200ff027b82 */ /* 0x000e220000000a00 */
[----:B------:R-:W1:Y:S01]  /*00c0*/  LDCU.64 UR6, c[0x0][0x358] ;  /* 0x00006b00ff0677ac */ /* 0x000e620008000a00 */
[----:B0-----:R-:W-:-:S05]  /*00d0*/  IMAD.WIDE.U32 R2, R18, 0x4, R2 ;  /* 0x0000000412027825 */ /* 0x001fca00078e0002 */
[----:B-1----:R-:W2:Y:S02]  /*00e0*/  LDG.E.CONSTANT R19, desc[UR6][R2.64] ;  /* 0x0000000602137981 */ /* 0x002ea4000c1e9900 */
[----:B--2---:R-:W-:-:S13]  /*00f0*/  ISETP.GE.AND P0, PT, R19, R8, PT ;  /* 0x000000081300720c */ /* 0x004fda0003f06270 */
[----:B------:R-:W-:Y:S05]  /*0100*/  @P0 EXIT ;  /* 0x000000000000094d */ /* 0x000fea0003800000 */
[----:B------:R-:W0:Y:S01]  /*0110*/  S2R R7, SR_TID.X ;  /* 0x0000000000077919 */ /* 0x000e220000002100 */
[----:B------:R-:W-:Y:S01]  /*0120*/  BSSY.RECONVERGENT B0, `(.L_x_0) ;  /* 0x000000d000007945 */ /* 0x000fe20003800200 */
[C---:B0-----:R-:W-:Y:S02]  /*0130*/  ISETP.GE.U32.AND P0, PT, R7.reuse, R8, PT ;  /* 0x000000080700720c */ /* 0x041fe40003f06070 */
[----:B------:R-:W-:-:S11]  /*0140*/  ISETP.NE.AND P1, PT, R7, RZ, PT ;  /* 0x000000ff0700720c */ /* 0x000fd60003f25270 */
[----:B------:R-:W-:Y:S05]  /*0150*/  @P0 BRA `(.L_x_1) ;  /* 0x0000000000240947 */ /* 0x000fea0003800000 */
[----:B------:R-:W0:Y:S01]  /*0160*/  LDC R0, c[0x0][0x360] ;  /* 0x0000d800ff007b82 */ /* 0x000e220000000800 */
[----:B------:R-:W-:-:S07]  /*0170*/  MOV R11, 0x7fc00000 ;  /* 0x7fc00000000b7802 */ /* 0x000fce0000000f00 */
[----:B------:R-:W1:Y:S02]  /*0180*/  LDC.64 R4, c[0x0][0x3a0] ;  /* 0x0000e800ff047b82 */ /* 0x000e640000000a00 */
.L_x_2:
[----:B--2---:R-:W-:Y:S01]  /*0190*/  IMAD R3, R7, R17, R18 ;  /* 0x0000001107037224 */ /* 0x004fe200078e0212 */
[----:B0-----:R-:W-:-:S03]  /*01a0*/  IADD3 R7, PT, PT, R0, R7, RZ ;  /* 0x0000000700077210 */ /* 0x001fc60007ffe0ff */
[----:B-1----:R-:W-:Y:S01]  /*01b0*/  IMAD.WIDE R2, R3, 0x4, R4 ;  /* 0x0000000403027825 */ /* 0x002fe200078e0204 */
[----:B------:R-:W-:-:S04]  /*01c0*/  ISETP.GE.AND P0, PT, R7, R8, PT ;  /* 0x000000080700720c */ /* 0x000fc80003f06270 */
[----:B------:R2:W-:Y:S09]  /*01d0*/  STG.E desc[UR6][R2.64], R11 ;  /* 0x0000000b02007986 */ /* 0x0005f2000c101906 */
[----:B------:R-:W-:Y:S05]  /*01e0*/  @!P0 BRA `(.L_x_2) ;  /* 0xfffffffc00e88947 */ /* 0x000fea000383ffff */
.L_x_1:
[----:B------:R-:W-:Y:S05]  /*01f0*/  BSYNC.RECONVERGENT B0 ;  /* 0x0000000000007941 */ /* 0x000fea0003800200 */
.L_x_0:
[----:B------:R-:W-:Y:S06]  /*0200*/  BAR.SYNC.DEFER_BLOCKING 0x0 ;  /* 0x0000000000007b1d */ /* 0x000fec0000010000 */
[----:B------:R-:W-:Y:S05]  /*0210*/  @P1 EXIT ;  /* 0x000000000000194d */ /* 0x000fea0003800000 */
[----:B--2---:R-:W0:Y:S01]  /*0220*/  LDC.64 R2, c[0x0][0x380] ;  /* 0x0000e000ff027b82 */ /* 0x004e220000000a00 */
[----:B------:R-:W-:-:S07]  /*0230*/  IMAD R7, R19, R17, R18 ;  /* 0x0000001113077224 */ /* 0x000fce00078e0212 */
[----:B------:R-:W1:Y:S01]  /*0240*/  LDC.64 R4, c[0x0][0x3a0] ;  /* 0x0000e800ff047b82 */ /* 0x000e620000000a00 */
[----:B0-----:R-:W-:-:S06]  /*0250*/  IMAD.WIDE R2, R7, 0x4, R2 ;  /* 0x0000000407027825 */ /* 0x001fcc00078e0202 */
[----:B------:R-:W2:Y:S01]  /*0260*/  LDG.E.CONSTANT R3, desc[UR6][R2.64] ;  /* 0x0000000602037981 */ /* 0x000ea2000c1e9900 */
[----:B------:R-:W-:Y:S01]  /*0270*/  IADD3 R9, PT, PT, R19, R9, RZ ;  /* 0x0000000913097210 */ /* 0x000fe20007ffe0ff */
[----:B-1----:R-:W-:Y:S01]  /*0280*/  IMAD.WIDE R4, R7, 0x4, R4 ;  /* 0x0000000407047825 */ /* 0x002fe200078e0204 */
[----:B------:R-:W-:Y:S02]  /*0290*/  IADD3 R7, PT, PT, R19, 0x1, RZ ;  /* 0x0000000113077810 */ /* 0x000fe40007ffe0ff */
[----:B------:R-:W-:-:S04]  /*02a0*/  VIMNMX R8, PT, PT, R9, R8, PT ;  /* 0x0000000809087248 */ /* 0x000fc80003fe0100 */
[----:B------:R-:W-:Y:S01]  /*02b0*/  ISETP.GE.AND P0, PT, R7, R8, PT ;  /* 0x000000080700720c */ /* 0x000fe20003f06270 */
[----:B--2---:R0:W-:-:S12]  /*02c0*/  STG.E desc[UR6][R4.64], R3 ;  /* 0x0000000304007986 */ /* 0x0041d8000c101906 */
[----:B------:R-:W-:Y:S05]  /*02d0*/  @P0 BRA `(.L_x_3) ;  /* 0x0000000800400947 */ /* 0x000fea0003800000 */
[----:B------:R-:W-:Y:S01]  /*02e0*/  IADD3 R0, PT, PT, R8, -0x2, -R19 ;  /* 0xfffffffe08007810 */ /* 0x000fe20007ffe813 */
[----:B------:R-:W-:Y:S01]  /*02f0*/  UMOV UR4, 0x1 ;  /* 0x0000000100047882 */ /* 0x000fe20000000000 */
[----:B0-----:R-:W-:Y:S02]  /*0300*/  LOP3.LUT R5, RZ, R19, RZ, 0x33, !PT ;  /* 0x00000013ff057212 */ /* 0x001fe400078e33ff */
[----:B------:R-:W-:Y:S02]  /*0310*/  ISETP.GE.U32.AND P0, PT, R0, 0x3, PT ;  /* 0x000000030000780c */ /* 0x000fe40003f06070 */
[----:B------:R-:W-:Y:S02]  /*0320*/  IADD3 R4, PT, PT, R8, R5, RZ ;  /* 0x0000000508047210 */ /* 0x000fe40007ffe0ff */
[----:B------:R-:W-:Y:S02]  /*0330*/  MOV R5, R7 ;  /* 0x0000000700057202 */ /* 0x000fe40000000f00 */
[----:B------:R-:W-:-:S07]  /*0340*/  LOP3.LUT R7, R4, 0x3, RZ, 0xc0, !PT ;  /* 0x0000000304077812 */ /* 0x000fce00078ec0ff */
[----:B------:R-:W-:Y:S05]  /*0350*/  @!P0 BRA `(.L_x_4) ;  /* 0x0000000400988947 */ /* 0x000fea0003800000 */
[----:B------:R-:W0:Y:S01]  /*0360*/  LDC R6, c[0x0][0x398] ;  /* 0x0000e600ff067b82 */ /* 0x000e220000000800 */
[----:B------:R-:W-:Y:S01]  /*0370*/  LOP3.LUT R4, R4, 0xfffffffc, RZ, 0xc0, !PT ;  /* 0xfffffffc04047812 */ /* 0x000fe200078ec0ff */
[----:B------:R-:W-:Y:S01]  /*0380*/  IMAD R5, R5, R17, R18 ;  /* 0x0000001105057224 */ /* 0x000fe200078e0212 */
[----:B------:R-:W-:Y:S02]  /*0390*/  UMOV UR4, 0x1 ;  /* 0x0000000100047882 */ /* 0x000fe40000000000 */
[----:B------:R-:W-:-:S03]  /*03a0*/  IADD3 R4, PT, PT, -R4, RZ, RZ ;  /* 0x000000ff04047210 */ /* 0x000fc60007ffe1ff */
[----:B------:R-:W1:Y:S08]  /*03b0*/  LDC.64 R12, c[0x0][0x3a0] ;  /* 0x0000e800ff0c7b82 */ /* 0x000e700000000a00 */
[----:B------:R-:W2:Y:S02]  /*03c0*/  LDC.64 R10, c[0x0][0x380] ;  /* 0x0000e000ff0a7b82 */ /* 0x000ea40000000a00 */
.L_x_13:
[----:B--2---:R-:W-:-:S05]  /*03d0*/  IMAD.WIDE R16, R5, 0x4, R10 ;  /* 0x0000000405107825 */ /* 0x004fca00078e020a */
[----:B---3--:R-:W2:Y:S01]  /*03e0*/  LDG.E.CONSTANT R14, desc[UR6][R16.64] ;  /* 0x00000006100e7981 */ /* 0x008ea2000c1e9900 */
[----:B------:R-:W-:-:S04]  /*03f0*/  IADD3 R4, PT, PT, R4, 0x4, RZ ;  /* 0x0000000404047810 */ /* 0x000fc80007ffe0ff */
[----:B------:R-:W-:Y:S02]  /*0400*/  ISETP.NE.AND P2, PT, R4, RZ, PT ;  /* 0x000000ff0400720c */ /* 0x000fe40003f45270 */
[----:B--2---:R-:W-:-:S13]  /*0410*/  FSETP.NE.AND P0, PT, |R14|, +INF , PT ;  /* 0x7f8000000e00780b */ /* 0x004fda0003f05200 */
[----:B------:R-:W-:Y:S05]  /*0420*/  @!P0 BRA `(.L_x_5) ;  /* 0x0000000000408947 */ /* 0x000fea0003800000 */
[----:B------:R-:W-:-:S06]  /*0430*/  UIADD3 UR4, UPT, UPT, UR4, 0x1, URZ ;  /* 0x0000000104047890 */ /* 0x000fcc000fffe0ff */
[----:B------:R-:W-:-:S04]  /*0440*/  I2FP.F32.S32 R20, UR4 ;  /* 0x0000000400147c45 */ /* 0x000fc80008201400 */
[----:B------:R-:W2:Y:S01]  /*0450*/  MUFU.RCP R2, R20 ;  /* 0x0000001400027308 */ /* 0x000ea20000001000 */
[----:B------:R-:W-:-:S04]  /*0460*/  FADD R0, R20, -1 ;  /* 0xbf80000014007421 */ /* 0x000fc80000000000 */
[----:B------:R-:W-:-:S04]  /*0470*/  FFMA R3, R3, R0, R14 ;  /* 0x0000000003037223 */ /* 0x000fc8000000000e */
[----:B------:R-:W3:Y:S01]  /*0480*/  FCHK P0, R3, R20 ;  /* 0x0000001403007302 */ /* 0x000ee20000000000 */
[----:B--2---:R-:W-:-:S04]  /*0490*/  FFMA R15, -R20, R2, 1 ;  /* 0x3f800000140f7423 */ /* 0x004fc80000000102 */
[----:B------:R-:W-:-:S04]  /*04a0*/  FFMA R2, R2, R15, R2 ;  /* 0x0000000f02027223 */ /* 0x000fc80000000002 */
[----:B------:R-:W-:-:S04]  /*04b0*/  FFMA R15, R3, R2, RZ ;  /* 0x00000002030f7223 */ /* 0x000fc800000000ff */
[----:B------:R-:W-:-:S04]  /*04c0*/  FFMA R0, -R20, R15, R3 ;  /* 0x0000000f14007223 */ /* 0x000fc80000000103 */
[----:B------:R-:W-:Y:S01]  /*04d0*/  FFMA R0, R2, R0, R15 ;  /* 0x0000000002007223 */ /* 0x000fe2000000000f */
[----:B---3--:R-:W-:Y:S06]  /*04e0*/  @!P0 BRA `(.L_x_6) ;  /* 0x00000000000c8947 */ /* 0x008fec0003800000 */
[----:B------:R-:W-:Y:S02]  /*04f0*/  MOV R0, R20 ;  /* 0x0000001400007202 */ /* 0x000fe40000000f00 */
[----:B------:R-:W-:-:S07]  /*0500*/  MOV R20, 0x520 ;  /* 0x0000052000147802 */ /* 0x000fce0000000f00 */
[----:B01----:R-:W-:Y:S05]  /*0510*/  CALL.REL.NOINC `($__internal_0_$__cuda_sm3x_div_rn_noftz_f32_slowpath) ;  /* 0x0000001400d47944 */ /* 0x003fea0003c00000 */
.L_x_6:
[----:B------:R-:W-:-:S07]  /*0520*/  MOV R3, R0 ;  /* 0x0000000000037202 */ /* 0x000fce0000000f00 */
.L_x_5:
[----:B0-----:R-:W-:-:S05]  /*0530*/  IMAD.WIDE R16, R6, 0x4, R16 ;  /* 0x0000000406107825 */ /* 0x001fca00078e0210 */
[----:B------:R-:W2:Y:S01]  /*0540*/  LDG.E.CONSTANT R20, desc[UR6][R16.64] ;  /* 0x0000000610147981 */ /* 0x000ea2000c1e9900 */
[----:B-1----:R-:W-:-:S05]  /*0550*/  IMAD.WIDE R14, R5, 0x4, R12 ;  /* 0x00000004050e7825 */ /* 0x002fca00078e020c */
[----:B------:R0:W-:Y:S01]  /*0560*/  STG.E desc[UR6][R14.64], R3 ;  /* 0x000000030e007986 */ /* 0x0001e2000c101906 */
[----:B--2---:R-:W-:-:S13]  /*0570*/  FSETP.NE.AND P0, PT, |R20|, +INF , PT ;  /* 0x7f8000001400780b */ /* 0x004fda0003f05200 */
[----:B0-----:R-:W-:Y:S05]  /*0580*/  @!P0 BRA `(.L_x_7) ;  /* 0x0000000000408947 */ /* 0x001fea0003800000 */
[----:B------:R-:W-:-:S06]  /*0590*/  UIADD3 UR4, UPT, UPT, UR4, 0x1, URZ ;  /* 0x0000000104047890 */ /* 0x000fcc000fffe0ff */
[----:B------:R-:W-:-:S04]  /*05a0*/  I2FP.F32.S32 R22, UR4 ;  /* 0x0000000400167c45 */ /* 0x000fc80008201400 */
[----:B------:R-:W0:Y:S01]  /*05b0*/  MUFU.RCP R2, R22 ;  /* 0x0000001600027308 */ /* 0x000e220000001000 */
[----:B------:R-:W-:-:S04]  /*05c0*/  FADD R0, R22, -1 ;  /* 0xbf80000016007421 */ /* 0x000fc80000000000 */
[----:B------:R-:W-:-:S04]  /*05d0*/  FFMA R3, R3, R0, R20 ;  /* 0x0000000003037223 */ /* 0x000fc80000000014 */
[----:B------:R-:W1:Y:S01]  /*05e0*/  FCHK P0, R3, R22 ;  /* 0x0000001603007302 */ /* 0x000e620000000000 */
[----:B0-----:R-:W-:-:S04]  /*05f0*/  FFMA R21, -R22, R2, 1 ;  /* 0x3f80000016157423 */ /* 0x001fc80000000102 */
[----:B------:R-:W-:-:S04]  /*0600*/  FFMA R2, R2, R21, R2 ;  /* 0x0000001502027223 */ /* 0x000fc80000000002 */
[----:B------:R-:W-:-:S04]  /*0610*/  FFMA R21, R3, R2, RZ ;  /* 0x0000000203157223 */ /* 0x000fc800000000ff */
[----:B------:R-:W-:-:S04]  /*0620*/  FFMA R0, -R22, R21, R3 ;  /* 0x0000001516007223 */ /* 0x000fc80000000103 */
[----:B------:R-:W-:Y:S01]  /*0630*/  FFMA R0, R2, R0, R21 ;  /* 0x0000000002007223 */ /* 0x000fe20000000015 */
[----:B-1----:R-:W-:Y:S06]  /*0640*/  @!P0 BRA `(.L_x_8) ;  /* 0x00000000000c8947 */ /* 0x002fec0003800000 */
[----:B------:R-:W-:Y:S02]  /*0650*/  MOV R0, R22 ;  /* 0x0000001600007202 */ /* 0x000fe40000000f00 */
[----:B------:R-:W-:-:S07]  /*0660*/  MOV R20, 0x680 ;  /* 0x0000068000147802 */ /* 0x000fce0000000f00 */
[----:B------:R-:W-:Y:S05]  /*0670*/  CALL.REL.NOINC `($__internal_0_$__cuda_sm3x_div_rn_noftz_f32_slowpath) ;  /* 0x00000014007c7944 */ /* 0x000fea0003c00000 */
.L_x_8:
[----:B------:R-:W-:-:S07]  /*0680*/  MOV R3, R0 ;  /* 0x0000000000037202 */ /* 0x000fce0000000f00 */
.L_x_7:
[----:B------:R-:W-:-:S05]  /*0690*/  IMAD.WIDE R16, R6, 0x4, R16 ;  /* 0x0000000406107825 */ /* 0x000fca00078e0210 */
[----:B------:R-:W2:Y:S01]  /*06a0*/  LDG.E.CONSTANT R20, desc[UR6][R16.64] ;  /* 0x0000000610147981 */ /* 0x000ea2000c1e9900 */
[----:B------:R-:W-:-:S05]  /*06b0*/  IMAD.WIDE R14, R6, 0x4, R14 ;  /* 0x00000004060e7825 */ /* 0x000fca00078e020e */
        /* <DEDUP_REMOVED lines=18> */
.L_x_10:
[----:B------:R-:W-:-:S07]  /*07e0*/  MOV R3, R0 ;  /* 0x0000000000037202 */ /* 0x000fce0000000f00 */
.L_x_9:
[----:B------:R-:W-:-:S06]  /*07f0*/  IMAD.WIDE R16, R6, 0x4, R16 ;  /* 0x0000000406107825 */ /* 0x000fcc00078e0210 */
        /* <DEDUP_REMOVED lines=20> */
.L_x_12:
[----:B------:R-:W-:-:S07]  /*0940*/  MOV R3, R0 ;  /* 0x0000000000037202 */ /* 0x000fce0000000f00 */
.L_x_11:
[----:B------:R-:W-:Y:S02]  /*0950*/  MOV R17, R6 ;  /* 0x0000000600117202 */ /* 0x000fe40000000f00 */
[----:B------:R-:W-:Y:S02]  /*0960*/  IADD3 R19, PT, PT, R19, 0x4, RZ ;  /* 0x0000000413137810 */ /* 0x000fe40007ffe0ff */
[C---:B------:R-:W-:Y:S01]  /*0970*/  LEA R5, R17.reuse, R5, 0x2 ;  /* 0x0000000511057211 */ /* 0x040fe200078e10ff */
[----:B------:R-:W-:-:S05]  /*0980*/  IMAD.WIDE R14, R17, 0x4, R14 ;  /* 0x00000004110e7825 */ /* 0x000fca00078e020e */
[----:B------:R3:W-:Y:S01]  /*0990*/  STG.E desc[UR6][R14.64], R3 ;  /* 0x000000030e007986 */ /* 0x0007e2000c101906 */
[----:B------:R-:W-:Y:S05]  /*09a0*/  @P2 BRA `(.L_x_13) ;  /* 0xfffffff800882947 */ /* 0x000fea000383ffff */
[----:B------:R-:W-:-:S07]  /*09b0*/  IADD3 R5, PT, PT, R19, 0x1, RZ ;  /* 0x0000000113057810 */ /* 0x000fce0007ffe0ff */
.L_x_4:
[----:B------:R-:W-:-:S13]  /*09c0*/  ISETP.NE.AND P0, PT, R7, RZ, PT ;  /* 0x000000ff0700720c */ /* 0x000fda0003f05270 */
[----:B------:R-:W-:Y:S05]  /*09d0*/  @!P0 BRA `(.L_x_3) ;  /* 0x0000000000808947 */ /* 0x000fea0003800000 */
[----:B------:R-:W0:Y:S01]  /*09e0*/  LDC R4, c[0x0][0x398] ;  /* 0x0000e600ff047b82 */ /* 0x000e220000000800 */
[----:B------:R-:W-:Y:S01]  /*09f0*/  IMAD R5, R5, R17, R18 ;  /* 0x0000001105057224 */ /* 0x000fe200078e0212 */
[----:B------:R-:W-:-:S06]  /*0a00*/  IADD3 R7, PT, PT, -R7, RZ, RZ ;  /* 0x000000ff07077210 */ /* 0x000fcc0007ffe1ff */
[----:B------:R-:W1:Y:S08]  /*0a10*/  LDC.64 R10, c[0x0][0x3a0] ;  /* 0x0000e800ff0a7b82 */ /* 0x000e700000000a00 */
[----:B------:R-:W2:Y:S02]  /*0a20*/  LDC.64 R12, c[0x0][0x380] ;  /* 0x0000e000ff0c7b82 */ /* 0x000ea40000000a00 */
.L_x_16:
[----:B--234-:R-:W-:-:S06]  /*0a30*/  IMAD.WIDE R14, R5, 0x4, R12 ;  /* 0x00000004050e7825 */ /* 0x01cfcc00078e020c */
[----:B------:R-:W2:Y:S01]  /*0a40*/  LDG.E.CONSTANT R14, desc[UR6][R14.64] ;  /* 0x000000060e0e7981 */ /* 0x000ea2000c1e9900 */
        /* <DEDUP_REMOVED lines=19> */
.L_x_15:
[----:B------:R-:W-:-:S07]  /*0b80*/  MOV R3, R0 ;  /* 0x0000000000037202 */ /* 0x000fce0000000f00 */
.L_x_14:
[----:B-1----:R-:W-:Y:S01]  /*0b90*/  IMAD.WIDE R14, R5, 0x4, R10 ;  /* 0x00000004050e7825 */ /* 0x002fe200078e020a */
[----:B0-----:R-:W-:-:S04]  /*0ba0*/  MOV R17, R4 ;  /* 0x0000000400117202 */ /* 0x001fc80000000f00 */
[----:B------:R4:W-:Y:S01]  /*0bb0*/  STG.E desc[UR6][R14.64], R3 ;  /* 0x000000030e007986 */ /* 0x0009e2000c101906 */
[----:B------:R-:W-:Y:S01]  /*0bc0*/  IADD3 R5, PT, PT, R5, R17, RZ ;  /* 0x0000001105057210 */ /* 0x000fe20007ffe0ff */
[----:B------:R-:W-:Y:S06]  /*0bd0*/  @P2 BRA `(.L_x_16) ;  /* 0xfffffffc00942947 */ /* 0x000fec000383ffff */
.L_x_3:
[----:B------:R-:W1:Y:S02]  /*0be0*/  LDCU UR5, c[0x0][0x39c] ;  /* 0x00007380ff0577ac */ /* 0x000e640008000800 */
[----:B-1----:R-:W-:-:S13]  /*0bf0*/  ISETP.GE.AND P0, PT, R9, UR5, PT ;  /* 0x0000000509007c0c */ /* 0x002fda000bf06270 */
[----:B------:R-:W-:Y:S05]  /*0c00*/  @P0 EXIT ;  /* 0x000000000000094d */ /* 0x000fea0003800000 */
[C---:B------:R-:W-:Y:S02]  /*0c10*/  IADD3 R0, PT, PT, -R8.reuse, UR5, RZ ;  /* 0x0000000508007c10 */ /* 0x040fe4000fffe1ff */
[----:B------:R-:W-:Y:S02]  /*0c20*/  IADD3 R2, PT, PT, R8, -UR5, RZ ;  /* 0x8000000508027c10 */ /* 0x000fe4000fffe0ff */
[----:B------:R-:W-:Y:S02]  /*0c30*/  LOP3.LUT P0, R0, R0, 0x3, RZ, 0xc0, !PT ;  /* 0x0000000300007812 */ /* 0x000fe4000780c0ff */
[----:B------:R-:W-:-:S11]  /*0c40*/  ISETP.GT.U32.AND P1, PT, R2, -0x4, PT ;  /* 0xfffffffc0200780c */ /* 0x000fd60003f24070 */
[----:B------:R-:W-:Y:S05]  /*0c50*/  @!P0 BRA `(.L_x_17) ;  /* 0x0000000000448947 */ /* 0x000fea0003800000 */
[----:B------:R-:W1:Y:S01]  /*0c60*/  LDC.64 R12, c[0x0][0x3a0] ;  /* 0x0000e800ff0c7b82 */ /* 0x000e620000000a00 */
[----:B------:R-:W-:Y:S01]  /*0c70*/  IADD3 R0, PT, PT, -R0, RZ, RZ ;  /* 0x000000ff00007210 */ /* 0x000fe20007ffe1ff */
[----:B------:R-:W-:Y:S01]  /*0c80*/  IMAD R9, R8, R17, R18 ;  /* 0x0000001108097224 */ /* 0x000fe200078e0212 */
[----:B------:R-:W2:Y:S05]  /*0c90*/  LDCU UR4, c[0x0][0x394] ;  /* 0x00007280ff0477ac */ /* 0x000eaa0008000800 */
[----:B------:R-:W0:Y:S02]  /*0ca0*/  LDC.64 R10, c[0x0][0x380] ;  /* 0x0000e000ff0a7b82 */ /* 0x000e240000000a00 */
.L_x_18:
[----:B0-----:R-:W-:-:S06]  /*0cb0*/  IMAD.WIDE R4, R9, 0x4, R10 ;  /* 0x0000000409047825 */ /* 0x001fcc00078e020a */
[----:B------:R-:W5:Y:S01]  /*0cc0*/  LDG.E.CONSTANT R4, desc[UR6][R4.64] ;  /* 0x0000000604047981 */ /* 0x000f62000c1e9900 */
[C---:B-1----:R-:W-:Y:S01]  /*0cd0*/  IMAD.WIDE R6, R9.reuse, 0x4, R12 ;  /* 0x0000000409067825 */ /* 0x042fe200078e020c */
[----:B------:R-:W-:Y:S02]  /*0ce0*/  IADD3 R0, PT, PT, R0, 0x1, RZ ;  /* 0x0000000100007810 */ /* 0x000fe40007ffe0ff */
[----:B------:R-:W-:Y:S02]  /*0cf0*/  IADD3 R8, PT, PT, R8, 0x1, RZ ;  /* 0x0000000108087810 */ /* 0x000fe40007ffe0ff */
[----:B------:R-:W-:Y:S02]  /*0d00*/  IADD3 R9, PT, PT, R9, R17, RZ ;  /* 0x0000001109097210 */ /* 0x000fe40007ffe0ff */
[C---:B-----5:R-:W-:Y:S01]  /*0d10*/  FSETP.NE.AND P0, PT, |R4|.reuse, +INF , PT ;  /* 0x7f8000000400780b */ /* 0x060fe20003f05200 */
[----:B------:R-:W-:-:S12]  /*0d20*/  FADD R2, R4, -R3 ;  /* 0x8000000304027221 */ /* 0x000fd80000000000 */
[----:B--234-:R-:W-:Y:S01]  /*0d30*/  @P0 FFMA R3, R2, UR4, R3 ;  /* 0x0000000402030c23 */ /* 0x01cfe20008000003 */
[----:B------:R-:W-:-:S04]  /*0d40*/  ISETP.NE.AND P0, PT, R0, RZ, PT ;  /* 0x000000ff0000720c */ /* 0x000fc80003f05270 */
[----:B------:R0:W-:Y:S09]  /*0d50*/  STG.E desc[UR6][R6.64], R3 ;  /* 0x0000000306007986 */ /* 0x0001f2000c101906 */
[----:B------:R-:W-:Y:S05]  /*0d60*/  @P0 BRA `(.L_x_18) ;  /* 0xfffffffc00d00947 */ /* 0x000fea000383ffff */
.L_x_17:
[----:B------:R-:W-:Y:S05]  /*0d70*/  @P1 EXIT ;  /* 0x000000000000194d */ /* 0x000fea0003800000 */
[----:B0-----:R-:W0:Y:S01]  /*0d80*/  LDC.64 R4, c[0x0][0x3a0] ;  /* 0x0000e800ff047b82 */ /* 0x001e220000000a00 */
[C---:B------:R-:W-:Y:S01]  /*0d90*/  IADD3 R0, PT, PT, R8.reuse, -UR5, RZ ;  /* 0x8000000508007c10 */ /* 0x040fe2000fffe0ff */
[----:B------:R-:W1:Y:S01]  /*0da0*/  LDCU UR8, c[0x0][0x394] ;  /* 0x00007280ff0877ac */ /* 0x000e620008000800 */
[----:B------:R-:W-:Y:S02]  /*0db0*/  IMAD R25, R8, R17, R18 ;  /* 0x0000001108197224 */ /* 0x000fe400078e0212 */
[----:B------:R-:W-:-:S03]  /*0dc0*/  ISETP.GE.AND P0, PT, R0, RZ, PT ;  /* 0x000000ff0000720c */ /* 0x000fc60003f06270 */
[----:B------:R-:W2:Y:S10]  /*0dd0*/  LDC.64 R10, c[0x0][0x380] ;  /* 0x0000e000ff0a7b82 */ /* 0x000eb40000000a00 */
[----:B------:R-:W-:Y:S05]  /*0de0*/  @P0 BRA `(.L_x_19) ;  /* 0x0000000c00140947 */ /* 0x000fea0003800000 */
[----:B------:R-:W-:Y:S02]  /*0df0*/  IADD3 R2, PT, PT, -R0, RZ, RZ ;  /* 0x000000ff00027210 */ /* 0x000fe40007ffe1ff */
[----:B------:R-:W-:Y:S02]  /*0e00*/  PLOP3.LUT P0, PT, PT, PT, PT, 0x80, 0x8 ;  /* 0x000000000008781c */ /* 0x000fe40003f0f070 */
[----:B------:R-:W-:-:S13]  /*0e10*/  ISETP.GT.AND P1, PT, R2, 0xc, PT ;  /* 0x0000000c0200780c */ /* 0x000fda0003f24270 */
[----:B------:R-:W-:Y:S05]  /*0e20*/  @!P1 BRA `(.L_x_20) ;  /* 0x0000000400f49947 */ /* 0x000fea0003800000 */
[----:B------:R-:W0:Y:S01]  /*0e30*/  LDC.64 R18, c[0x0][0x3a0] ;  /* 0x0000e800ff127b82 */ /* 0x000e220000000a00 */
[----:B------:R-:W-:Y:S01]  /*0e40*/  PLOP3.LUT P0, PT, PT, PT, PT, 0x8, 0x80 ;  /* 0x000000000080781c */ /* 0x000fe20003f0e170 */
[----:B------:R-:W0:Y:S06]  /*0e50*/  LDCU UR4, c[0x0][0x394] ;  /* 0x00007280ff0477ac */ /* 0x000e2c0008000800 */
[----:B---34-:R-:W3:Y:S06]  /*0e60*/  LDC.64 R14, c[0x0][0x380] ;  /* 0x0000e000ff0e7b82 */ /* 0x018eec0000000a00 */
.L_x_21:
[----:B0--3--:R-:W-:-:S05]  /*0e70*/  IMAD.WIDE R8, R25, 0x4, R14 ;  /* 0x0000000419087825 */ /* 0x009fca00078e020e */
[----:B------:R-:W3:Y:S01]  /*0e80*/  LDG.E.CONSTANT R16, desc[UR6][R8.64] ;  /* 0x0000000608107981 */ /* 0x000ee2000c1e9900 */
[----:B------:R-:W-:-:S05]  /*0e90*/  IMAD.WIDE R12, R17, 0x4, R8 ;  /* 0x00000004110c7825 */ /* 0x000fca00078e0208 */
[----:B------:R4:W5:Y:S02]  /*0ea0*/  LDG.E.CONSTANT R24, desc[UR6][R12.64] ;  /* 0x000000060c187981 */ /* 0x000964000c1e9900 */
[----:B----4-:R-:W-:-:S05]  /*0eb0*/  IMAD.WIDE R12, R17, 0x4, R12 ;  /* 0x00000004110c7825 */ /* 0x010fca00078e020c */
[----:B------:R-:W4:Y:S01]  /*0ec0*/  LDG.E.CONSTANT R22, desc[UR6][R12.64] ;  /* 0x000000060c167981 */ /* 0x000f22000c1e9900 */
[C---:B------:R-:W-:Y:S01]  /*0ed0*/  IMAD.WIDE R26, R17.reuse, 0x4, R12 ;  /* 0x00000004111a7825 */ /* 0x040fe200078e020c */
[----:B------:R-:W-:-:S05]  /*0ee0*/  LEA R6, R17, R25, 0x2 ;  /* 0x0000001911067211 */ /* 0x000fca00078e10ff */
[----:B------:R-:W2:Y:S01]  /*0ef0*/  LDG.E.CONSTANT R27, desc[UR6][R26.64] ;  /* 0x000000061a1b7981 */ /* 0x000ea2000c1e9900 */
[----:B------:R-:W-:-:S05]  /*0f00*/  IMAD.WIDE R28, R6, 0x4, R14 ;  /* 0x00000004061c7825 */ /* 0x000fca00078e020e */
[----:B------:R-:W2:Y:S01]  /*0f10*/  LDG.E.CONSTANT R26, desc[UR6][R28.64] ;  /* 0x000000061c1a7981 */ /* 0x000ea2000c1e9900 */
[----:B------:R-:W-:-:S05]  /*0f20*/  IMAD.WIDE R20, R17, 0x4, R28 ;  /* 0x0000000411147825 */ /* 0x000fca00078e021c */
[----:B------:R1:W2:Y:S02]  /*0f30*/  LDG.E.CONSTANT R2, desc[UR6][R20.64] ;  /* 0x0000000614027981 */ /* 0x0002a4000c1e9900 */
[----:B-1----:R-:W-:-:S05]  /*0f40*/  IMAD.WIDE R20, R17, 0x4, R20 ;  /* 0x0000000411147825 */ /* 0x002fca00078e0214 */
[----:B------:R1:W2:Y:S01]  /*0f50*/  LDG.E.CONSTANT R7, desc[UR6][R20.64] ;  /* 0x0000000614077981 */ /* 0x0002a2000c1e9900 */
[C---:B------:R-:W-:Y:S01]  /*0f60*/  IMAD.WIDE R12, R17.reuse, 0x4, R20 ;  /* 0x00000004110c7825 */ /* 0x040fe200078e0214 */
[----:B------:R-:W-:Y:S02]  /*0f70*/  MOV R9, R3 ;  /* 0x0000000300097202 */ /* 0x000fe40000000f00 */
[----:B------:R-:W-:-:S03]  /*0f80*/  LEA R8, R17, R6, 0x2 ;  /* 0x0000000611087211 */ /* 0x000fc600078e10ff */
[----:B------:R-:W2:Y:S02]  /*0f90*/  LDG.E.CONSTANT R12, desc[UR6][R12.64] ;  /* 0x000000060c0c7981 */ /* 0x000ea4000c1e9900 */
[----:B------:R-:W-:-:S04]  /*0fa0*/  IMAD.WIDE R28, R8, 0x4, R14 ;  /* 0x00000004081c7825 */ /* 0x000fc800078e020e */
[----:B-1----:R-:W-:Y:S01]  /*0fb0*/  IMAD.WIDE R20, R17, 0x4, R28 ;  /* 0x0000000411147825 */ /* 0x002fe200078e021c */
[----:B---3--:R-:W-:-:S03]  /*0fc0*/  FSETP.NE.AND P1, PT, |R16|, +INF , PT ;  /* 0x7f8000001000780b */ /* 0x008fc60003f25200 */
[----:B------:R-:W-:Y:S01]  /*0fd0*/  FADD R16, R16, -R9 ;  /* 0x8000000910107221 */ /* 0x000fe20000000000 */
[----:B-----5:R-:W-:-:S09]  /*0fe0*/  FSETP.NE.AND P2, PT, |R24|, +INF , PT ;  /* 0x7f8000001800780b */ /* 0x020fd20003f45200 */
[----:B0-----:R-:W-:Y:S02]  /*0ff0*/  @P1 FFMA R9, R16, UR4, R9 ;  /* 0x0000000410091c23 */ /* 0x001fe40008000009 */
[----:B------:R-:W3:Y:S02]  /*1000*/  LDG.E.CONSTANT R16, desc[UR6][R28.64] ;  /* 0x000000061c107981 */ /* 0x000ee4000c1e9900 */
[----:B------:R-:W-:Y:S01]  /*1010*/  FADD R3, -R9, R24 ;  /* 0x0000001809037221 */ /* 0x000fe20000000100 */
[----:B------:R-:W-:Y:S01]  /*1020*/  IMAD.WIDE R24, R25, 0x4, R18 ;  /* 0x0000000419187825 */ /* 0x000fe200078e0212 */
[----:B----4-:R-:W-:-:S04]  /*1030*/  FSETP.NE.AND P1, PT, |R22|, +INF , PT ;  /* 0x7f8000001600780b */ /* 0x010fc80003f25200 */
[----:B------:R0:W-:Y:S04]  /*1040*/  STG.E desc[UR6][R24.64], R9 ;  /* 0x0000000918007986 */ /* 0x0001e8000c101906 */
[----:B------:R1:W4:Y:S01]  /*1050*/  LDG.E.CONSTANT R28, desc[UR6][R20.64] ;  /* 0x00000006141c7981 */ /* 0x000322000c1e9900 */
[----:B0-----:R-:W-:Y:S01]  /*1060*/  @P2 FFMA R9, R3, UR4, R9 ;  /* 0x0000000403092c23 */ /* 0x001fe20008000009 */
[----:B------:R-:W-:Y:S01]  /*1070*/  IMAD.WIDE R24, R17, 0x4, R24 ;  /* 0x0000000411187825 */ /* 0x000fe200078e0218 */
[----:B--2---:R-:W-:-:S03]  /*1080*/  FSETP.NE.AND P2, PT, |R27|, +INF , PT ;  /* 0x7f8000001b00780b */ /* 0x004fc60003f45200 */
[----:B-1----:R-:W-:-:S04]  /*1090*/  IMAD.WIDE R20, R17, 0x4, R20 ;  /* 0x0000000411147825 */ /* 0x002fc800078e0214 */
[----:B------:R-:W-:Y:S01]  /*10a0*/  FADD R22, -R9, R22 ;  /* 0x0000001609167221 */ /* 0x000fe20000000100 */
[----:B------:R0:W-:Y:S04]  /*10b0*/  STG.E desc[UR6][R24.64], R9 ;  /* 0x0000000918007986 */ /* 0x0001e8000c101906 */
[----:B------:R1:W2:Y:S01]  /*10c0*/  LDG.E.CONSTANT R3, desc[UR6][R20.64] ;  /* 0x0000000614037981 */ /* 0x0002a2000c1e9900 */
[C---:B------:R-:W-:Y:S01]  /*10d0*/  LEA R29, R17.reuse, R8, 0x2 ;  /* 0x00000008111d7211 */ /* 0x040fe200078e10ff */
[----:B0-----:R-:W-:Y:S01]  /*10e0*/  @P1 FFMA R9, R22, UR4, R9 ;  /* 0x0000000416091c23 */ /* 0x001fe20008000009 */
[----:B------:R-:W-:-:S04]  /*10f0*/  IMAD.WIDE R22, R17, 0x4, R24 ;  /* 0x0000000411167825 */ /* 0x000fc800078e0218 */
[----:B-1----:R-:W-:-:S04]  /*1100*/  IMAD.WIDE R20, R17, 0x4, R20 ;  /* 0x0000000411147825 */ /* 0x002fc800078e0214 */
[----:B------:R-:W-:Y:S01]  /*1110*/  FADD R27, -R9, R27 ;  /* 0x0000001b091b7221 */ /* 0x000fe20000000100 */
[----:B------:R0:W-:Y:S01]  /*1120*/  STG.E desc[UR6][R22.64], R9 ;  /* 0x0000000916007986 */ /* 0x0001e2000c101906 */
[----:B------:R-:W-:-:S03]  /*1130*/  FSETP.NE.AND P1, PT, |R26|, +INF , PT ;  /* 0x7f8000001a00780b */ /* 0x000fc60003f25200 */
[----:B------:R1:W5:Y:S01]  /*1140*/  LDG.E.CONSTANT R13, desc[UR6][R20.64] ;  /* 0x00000006140d7981 */ /* 0x000362000c1e9900 */
[----:B0-----:R-:W-:Y:S01]  /*1150*/  @P2 FFMA R9, R27, UR4, R9 ;  /* 0x000000041b092c23 */ /* 0x001fe20008000009 */
[----:B-1----:R-:W-:-:S04]  /*1160*/  IMAD.WIDE R20, R17, 0x4, R22 ;  /* 0x0000000411147825 */ /* 0x002fc800078e0216 */
[----:B------:R-:W-:Y:S01]  /*1170*/  IMAD.WIDE R22, R29, 0x4, R14 ;  /* 0x000000041d167825 */ /* 0x000fe200078e020e */
[----:B------:R0:W-:Y:S01]  /*1180*/  STG.E desc[UR6][R20.64], R9 ;  /* 0x0000000914007986 */ /* 0x0001e2000c101906 */
[----:B------:R-:W-:Y:S02]  /*1190*/  FSETP.NE.AND P2, PT, |R2|, +INF , PT ;  /* 0x7f8000000200780b */ /* 0x000fe40003f45200 */
[----:B------:R-:W-:Y:S01]  /*11a0*/  FADD R26, -R9, R26 ;  /* 0x0000001a091a7221 */ /* 0x000fe20000000100 */
[----:B------:R-:W-:Y:S01]  /*11b0*/  IMAD.WIDE R24, R17, 0x4, R22 ;  /* 0x0000000411187825 */ /* 0x000fe200078e0216 */
[----:B0-----:R0:W5:Y:S03]  /*11c0*/  LDG.E.CONSTANT R20, desc[UR6][R22.64] ;  /* 0x0000000616147981 */ /* 0x001166000c1e9900 */
[----:B------:R-:W-:Y:S01]  /*11d0*/  @P1 FFMA R9, R26, UR4, R9 ;  /* 0x000000041a091c23 */ /* 0x000fe20008000009 */
[----:B------:R-:W5:Y:S03]  /*11e0*/  LDG.E.CONSTANT R21, desc[UR6][R24.64] ;  /* 0x0000000618157981 */ /* 0x000f66000c1e9900 */
[----:B------:R-:W-:Y:S01]  /*11f0*/  FADD R2, -R9, R2 ;  /* 0x0000000209027221 */ /* 0x000fe20000000100 */
[----:B------:R-:W-:-:S04]  /*1200*/  IMAD.WIDE R26, R17, 0x4, R24 ;  /* 0x00000004111a7825 */ /* 0x000fc800078e0218 */
[----:B0-----:R-:W-:-:S05]  /*1210*/  IMAD.WIDE R22, R6, 0x4, R18 ;  /* 0x0000000406167825 */ /* 0x001fca00078e0212 */
[----:B------:R0:W-:Y:S02]  /*1220*/  STG.E desc[UR6][R22.64], R9 ;  /* 0x0000000916007986 */ /* 0x0001e4000c101906 */
[----:B0-----:R-:W-:Y:S02]  /*1230*/  @P2 FFMA R9, R2, UR4, R9 ;  /* 0x0000000402092c23 */ /* 0x001fe40008000009 */
[----:B------:R0:W5:Y:S02]  /*1240*/  LDG.E.CONSTANT R2, desc[UR6][R26.64] ;  /* 0x000000061a027981 */ /* 0x000164000c1e9900 */
[----:B0-----:R-:W-:-:S06]  /*1250*/  IMAD.WIDE R26, R17, 0x4, R26 ;  /* 0x00000004111a7825 */ /* 0x001fcc00078e021a */
[----:B------:R-:W5:Y:S01]  /*1260*/  LDG.E.CONSTANT R26, desc[UR6][R26.64] ;  /* 0x000000061a1a7981 */ /* 0x000f62000c1e9900 */
[----:B------:R-:W-:Y:S01]  /*1270*/  FSETP.NE.AND P1, PT, |R7|, +INF , PT ;  /* 0x7f8000000700780b */ /* 0x000fe20003f25200 */
[----:B------:R-:W-:Y:S01]  /*1280*/  IMAD.WIDE R24, R17, 0x4, R22 ;  /* 0x0000000411187825 */ /* 0x000fe200078e0216 */
[----:B------:R-:W-:-:S03]  /*1290*/  FSETP.NE.AND P2, PT, |R12|, +INF , PT ;  /* 0x7f8000000c00780b */ /* 0x000fc60003f45200 */
[----:B------:R-:W-:Y:S01]  /*12a0*/  FADD R6, -R9, R7 ;  /* 0x0000000709067221 */ /* 0x000fe20000000100 */
[----:B------:R0:W-:Y:S07]  /*12b0*/  STG.E desc[UR6][R24.64], R9 ;  /* 0x0000000918007986 */ /* 0x0001ee000c101906 */
[----:B0-----:R-:W-:Y:S01]  /*12c0*/  @P1 FFMA R9, R6, UR4, R9 ;  /* 0x0000000406091c23 */ /* 0x001fe20008000009 */
[----:B------:R-:W-:-:S04]  /*12d0*/  IMAD.WIDE R6, R17, 0x4, R24 ;  /* 0x0000000411067825 */ /* 0x000fc800078e0218 */
[----:B------:R-:W-:Y:S01]  /*12e0*/  FADD R12, -R9, R12 ;  /* 0x0000000c090c7221 */ /* 0x000fe20000000100 */
[----:B------:R0:W-:Y:S01]  /*12f0*/  STG.E desc[UR6][R6.64], R9 ;  /* 0x0000000906007986 */ /* 0x0001e2000c101906 */
[----:B------:R-:W-:-:S04]  /*1300*/  IMAD.WIDE R22, R17, 0x4, R6 ;  /* 0x0000000411167825 */ /* 0x000fc800078e0206 */
[----:B0-----:R-:W-:Y:S01]  /*1310*/  @P2 FFMA R9, R12, UR4, R9 ;  /* 0x000000040c092c23 */ /* 0x001fe20008000009 */
[----:B------:R-:W-:-:S04]  /*1320*/  IMAD.WIDE R24, R8, 0x4, R18 ;  /* 0x0000000408187825 */ /* 0x000fc800078e0212 */
[----:B------:R0:W-:Y:S01]  /*1330*/  STG.E desc[UR6][R22.64], R9 ;  /* 0x0000000916007986 */ /* 0x0001e2000c101906 */
[----:B------:R-:W-:-:S04]  /*1340*/  IMAD.WIDE R6, R17, 0x4, R24 ;  /* 0x0000000411067825 */ /* 0x000fc800078e0218 */
[----:B0-----:R-:W-:Y:S01]  /*1350*/  IMAD.WIDE R22, R17, 0x4, R6 ;  /* 0x0000000411167825 */ /* 0x001fe200078e0206 */
[----:B------:R-:W-:Y:S02]  /*1360*/  IADD3 R0, PT, PT, R0, 0x10, RZ ;  /* 0x0000001000007810 */ /* 0x000fe40007ffe0ff */
[----:B---3--:R-:W-:Y:S01]  /*1370*/  FSETP.NE.AND P1, PT, |R16|, +INF , PT ;  /* 0x7f8000001000780b */ /* 0x008fe20003f25200 */
[----:B------:R-:W-:Y:S01]  /*1380*/  FADD R16, -R9, R16 ;  /* 0x0000001009107221 */ /* 0x000fe20000000100 */
[----:B----4-:R-:W-:-:S11]  /*1390*/  FSETP.NE.AND P2, PT, |R28|, +INF , PT ;  /* 0x7f8000001c00780b */ /* 0x010fd60003f45200 */
[----:B------:R-:W-:-:S04]  /*13a0*/  @P1 FFMA R9, R16, UR4, R9 ;  /* 0x0000000410091c23 */ /* 0x000fc80008000009 */
[----:B------:R-:W-:Y:S01]  /*13b0*/  FADD R28, -R9, R28 ;  /* 0x0000001c091c7221 */ /* 0x000fe20000000100 */
[----:B------:R0:W-:Y:S01]  /*13c0*/  STG.E desc[UR6][R24.64], R9 ;  /* 0x0000000918007986 */ /* 0x0001e2000c101906 */
[----:B--2---:R-:W-:Y:S02]  /*13d0*/  FSETP.NE.AND P1, PT, |R3|, +INF , PT ;  /* 0x7f8000000300780b */ /* 0x004fe40003f25200 */
[----:B0-----:R-:W-:-:S04]  /*13e0*/  @P2 FFMA R9, R28, UR4, R9 ;  /* 0x000000041c092c23 */ /* 0x001fc80008000009 */
[----:B------:R-:W-:Y:S01]  /*13f0*/  FADD R8, -R9, R3 ;  /* 0x0000000309087221 */ /* 0x000fe20000000100 */
[----:B------:R0:W-:Y:S01]  /*1400*/  STG.E desc[UR6][R6.64], R9 ;  /* 0x0000000906007986 */ /* 0x0001e2000c101906 */
[----:B-----5:R-:W-:-:S05]  /*1410*/  FSETP.NE.AND P2, PT, |R13|, +INF , PT ;  /* 0x7f8000000d00780b */ /* 0x020fca0003f45200 */
[----:B0-----:R-:W-:-:S04]  /*1420*/  @P1 FFMA R9, R8, UR4, R9 ;  /* 0x0000000408091c23 */ /* 0x001fc80008000009 */
[----:B------:R-:W-:Y:S01]  /*1430*/  FADD R8, -R9, R13 ;  /* 0x0000000d09087221 */ /* 0x000fe20000000100 */
[----:B------:R0:W-:Y:S01]  /*1440*/  STG.E desc[UR6][R22.64], R9 ;  /* 0x0000000916007986 */ /* 0x0001e2000c101906 */
[----:B------:R-:W-:-:S04]  /*1450*/  IMAD.WIDE R12, R17, 0x4, R22 ;  /* 0x00000004110c7825 */ /* 0x000fc800078e0216 */
[----:B0-----:R-:W-:Y:S01]  /*1460*/  @P2 FFMA R9, R8, UR4, R9 ;  /* 0x0000000408092c23 */ /* 0x001fe20008000009 */
[----:B------:R-:W-:-:S03]  /*1470*/  FSETP.NE.AND P1, PT, |R20|, +INF , PT ;  /* 0x7f8000001400780b */ /* 0x000fc60003f25200 */
[----:B------:R-:W-:Y:S01]  /*1480*/  FADD R20, -R9, R20 ;  /* 0x0000001409147221 */ /* 0x000fe20000000100 */
[----:B------:R-:W-:Y:S01]  /*1490*/  FSETP.NE.AND P2, PT, |R21|, +INF , PT ;  /* 0x7f8000001500780b */ /* 0x000fe20003f45200 */
[----:B------:R0:W-:Y:S01]  /*14a0*/  STG.E desc[UR6][R12.64], R9 ;  /* 0x000000090c007986 */ /* 0x0001e2000c101906 */
[----:B------:R-:W-:-:S07]  /*14b0*/  IMAD.WIDE R6, R29, 0x4, R18 ;  /* 0x000000041d067825 */ /* 0x000fce00078e0212 */
[----:B0-----:R-:W-:-:S04]  /*14c0*/  @P1 FFMA R9, R20, UR4, R9 ;  /* 0x0000000414091c23 */ /* 0x001fc80008000009 */
[----:B------:R-:W-:Y:S01]  /*14d0*/  FADD R8, -R9, R21 ;  /* 0x0000001509087221 */ /* 0x000fe20000000100 */
[----:B------:R0:W-:Y:S01]  /*14e0*/  STG.E desc[UR6][R6.64], R9 ;  /* 0x0000000906007986 */ /* 0x0001e2000c101906 */
[----:B------:R-:W-:Y:S01]  /*14f0*/  FSETP.NE.AND P1, PT, |R2|, +INF , PT ;  /* 0x7f8000000200780b */ /* 0x000fe20003f25200 */
[----:B------:R-:W-:-:S04]  /*1500*/  IMAD.WIDE R20, R17, 0x4, R6 ;  /* 0x0000000411147825 */ /* 0x000fc800078e0206 */
        /* <DEDUP_REMOVED lines=8> */
[----:B------:R-:W-:Y:S01]  /*1590*/  IMAD.WIDE R22, R17, 0x4, R12 ;  /* 0x0000000411167825 */ /* 0x000fe200078e020c */
[----:B------:R-:W-:-:S03]  /*15a0*/  ISETP.GE.AND P1, PT, R0, -0xc, PT ;  /* 0xfffffff40000780c */ /* 0x000fc60003f26270 */
[----:B0-----:R-:W-:-:S05]  /*15b0*/  @P2 FFMA R9, R26, UR4, R9 ;  /* 0x000000041a092c23 */ /* 0x001fca0008000009 */
[----:B------:R0:W-:Y:S01]  /*15c0*/  STG.E desc[UR6][R22.64], R9 ;  /* 0x0000000916007986 */ /* 0x0001e2000c101906 */
[----:B------:R-:W-:Y:S02]  /*15d0*/  LEA R25, R17, R29, 0x2 ;  /* 0x0000001d11197211 */ /* 0x000fe400078e10ff */
[----:B------:R-:W-:Y:S02]  /*15e0*/  MOV R3, R9 ;  /* 0x0000000900037202 */ /* 0x000fe40000000f00 */
[----:B------:R-:W-:Y:S05]  /*15f0*/  @!P1 BRA `(.L_x_21) ;  /* 0xfffffff8001c9947 */ /* 0x000fea000383ffff */
.L_x_20:
[----:B------:R-:W-:-:S04]  /*1600*/  IADD3 R2, PT, PT, -R0, RZ, RZ ;  /* 0x000000ff00027210 */ /* 0x000fc80007ffe1ff */
[----:B------:R-:W-:-:S13]  /*1610*/  ISETP.GT.AND P1, PT, R2, 0x4, PT ;  /* 0x000000040200780c */ /* 0x000fda0003f24270 */
[----:B------:R-:W-:Y:S05]  /*1620*/  @!P1 BRA `(.L_x_22) ;  /* 0x0000000000fc9947 */ /* 0x000fea0003800000 */
[----:B------:R-:W0:Y:S01]  /*1630*/  LDC.64 R6, c[0x0][0x380] ;  /* 0x0000e000ff067b82 */ /* 0x000e220000000a00 */
[----:B------:R-:W-:Y:S01]  /*1640*/  LEA R19, R17, R25, 0x2 ;  /* 0x0000001911137211 */ /* 0x000fe200078e10ff */
[----:B------:R-:W5:Y:S01]  /*1650*/  LDCU UR4, c[0x0][0x394] ;  /* 0x00007280ff0477ac */ /* 0x000f620008000800 */
[----:B0-----:R-:W-:-:S05]  /*1660*/  IMAD.WIDE R8, R25, 0x4, R6 ;  /* 0x0000000419087825 */ /* 0x001fca00078e0206 */
[----:B---34-:R0:W3:Y:S01]  /*1670*/  LDG.E.CONSTANT R14, desc[UR6][R8.64] ;  /* 0x00000006080e7981 */ /* 0x0180e2000c1e9900 */
[----:B------:R-:W-:-:S05]  /*1680*/  IMAD.WIDE R12, R17, 0x4, R8 ;  /* 0x00000004110c7825 */ /* 0x000fca00078e0208 */
[----:B------:R-:W4:Y:S01]  /*1690*/  LDG.E.CONSTANT R2, desc[UR6][R12.64] ;  /* 0x000000060c027981 */ /* 0x000f22000c1e9900 */
[----:B------:R-:W-:-:S05]  /*16a0*/  IMAD.WIDE R26, R17, 0x4, R12 ;  /* 0x00000004111a7825 */ /* 0x000fca00078e020c */
[----:B------:R-:W2:Y:S01]  /*16b0*/  LDG.E.CONSTANT R16, desc[UR6][R26.64] ;  /* 0x000000061a107981 */ /* 0x000ea2000c1e9900 */
[----:B------:R-:W-:-:S05]  /*16c0*/  IMAD.WIDE R28, R17, 0x4, R26 ;  /* 0x00000004111c7825 */ /* 0x000fca00078e021a */
[----:B------:R-:W2:Y:S01]  /*16d0*/  LDG.E.CONSTANT R18, desc[UR6][R28.64] ;  /* 0x000000061c127981 */ /* 0x000ea2000c1e9900 */
[----:B------:R-:W-:-:S05]  /*16e0*/  IMAD.WIDE R6, R19, 0x4, R6 ;  /* 0x0000000413067825 */ /* 0x000fca00078e0206 */
[----:B------:R1:W2:Y:S01]  /*16f0*/  LDG.E.CONSTANT R24, desc[UR6][R6.64] ;  /* 0x0000000606187981 */ /* 0x0002a2000c1e9900 */
[----:B------:R-:W-:-:S05]  /*1700*/  IMAD.WIDE R20, R17, 0x4, R6 ;  /* 0x0000000411147825 */ /* 0x000fca00078e0206 */
[----:B------:R-:W2:Y:S01]  /*1710*/  LDG.E.CONSTANT R22, desc[UR6][R20.64] ;  /* 0x0000000614167981 */ /* 0x000ea2000c1e9900 */
[C---:B0-----:R-:W-:Y:S01]  /*1720*/  IMAD.WIDE R8, R17.reuse, 0x4, R20 ;  /* 0x0000000411087825 */ /* 0x041fe200078e0214 */
[----:B-1----:R-:W0:Y:S03]  /*1730*/  LDC.64 R6, c[0x0][0x3a0] ;  /* 0x0000e800ff067b82 */ /* 0x002e260000000a00 */
[----:B------:R-:W-:Y:S01]  /*1740*/  IMAD.WIDE R12, R17, 0x4, R8 ;  /* 0x00000004110c7825 */ /* 0x000fe200078e0208 */
[----:B------:R1:W2:Y:S05]  /*1750*/  LDG.E.CONSTANT R20, desc[UR6][R8.64] ;  /* 0x0000000608147981 */ /* 0x0002aa000c1e9900 */
[----:B------:R-:W2:Y:S01]  /*1760*/  LDG.E.CONSTANT R12, desc[UR6][R12.64] ;  /* 0x000000060c0c7981 */ /* 0x000ea2000c1e9900 */
[----:B------:R-:W-:-:S02]  /*1770*/  IADD3 R0, PT, PT, R0, 0x8, RZ ;  /* 0x0000000800007810 */ /* 0x000fc40007ffe0ff */
[----:B---3--:R-:W-:Y:S01]  /*1780*/  FSETP.NE.AND P0, PT, |R14|, +INF , PT ;  /* 0x7f8000000e00780b */ /* 0x008fe20003f05200 */
[----:B------:R-:W-:Y:S01]  /*1790*/  FADD R14, -R3, R14 ;  /* 0x0000000e030e7221 */ /* 0x000fe20000000100 */
[----:B----4-:R-:W-:-:S11]  /*17a0*/  FSETP.NE.AND P1, PT, |R2|, +INF , PT ;  /* 0x7f8000000200780b */ /* 0x010fd60003f25200 */
[----:B-----5:R-:W-:Y:S01]  /*17b0*/  @P0 FFMA R3, R14, UR4, R3 ;  /* 0x000000040e030c23 */ /* 0x020fe20008000003 */
[----:B0-----:R-:W-:Y:S01]  /*17c0*/  IMAD.WIDE R14, R25, 0x4, R6 ;  /* 0x00000004190e7825 */ /* 0x001fe200078e0206 */
[----:B--2---:R-:W-:-:S03]  /*17d0*/  FSETP.NE.AND P0, PT, |R16|, +INF , PT ;  /* 0x7f8000001000780b */ /* 0x004fc60003f05200 */
[----:B------:R-:W-:Y:S01]  /*17e0*/  FADD R2, -R3, R2 ;  /* 0x0000000203027221 */ /* 0x000fe20000000100 */
[----:B------:R-:W-:Y:S01]  /*17f0*/  IMAD.WIDE R6, R19, 0x4, R6 ;  /* 0x0000000413067825 */ /* 0x000fe200078e0206 */
[----:B------:R0:W-:Y:S01]  /*1800*/  STG.E desc[UR6][R14.64], R3 ;  /* 0x000000030e007986 */ /* 0x0001e2000c101906 */
[C---:B------:R-:W-:Y:S02]  /*1810*/  LEA R25, R17.reuse, R19, 0x2 ;  /* 0x0000001311197211 */ /* 0x040fe400078e10ff */
[----:B-1----:R-:W-:-:S04]  /*1820*/  IMAD.WIDE R8, R17, 0x4, R14 ;  /* 0x0000000411087825 */ /* 0x002fc800078e020e */
[----:B------:R-:W-:-:S04]  /*1830*/  IMAD.WIDE R26, R17, 0x4, R8 ;  /* 0x00000004111a7825 */ /* 0x000fc800078e0208 */
[----:B0-----:R-:W-:Y:S01]  /*1840*/  @P1 FFMA R3, R2, UR4, R3 ;  /* 0x0000000402031c23 */ /* 0x001fe20008000003 */
[----:B------:R-:W-:Y:S01]  /*1850*/  FSETP.NE.AND P1, PT, |R18|, +INF , PT ;  /* 0x7f8000001200780b */ /* 0x000fe20003f25200 */
[----:B------:R-:W-:-:S04]  /*1860*/  IMAD.WIDE R14, R17, 0x4, R26 ;  /* 0x00000004110e7825 */ /* 0x000fc800078e021a */
[----:B------:R-:W-:Y:S01]  /*1870*/  FADD R16, -R3, R16 ;  /* 0x0000001003107221 */ /* 0x000fe20000000100 */
[----:B------:R0:W-:Y:S03]  /*1880*/  STG.E desc[UR6][R8.64], R3 ;  /* 0x0000000308007986 */ /* 0x0001e6000c101906 */
[----:B0-----:R-:W-:Y:S01]  /*1890*/  @P0 FFMA R3, R16, UR4, R3 ;  /* 0x0000000410030c23 */ /* 0x001fe20008000003 */
[----:B------:R-:W-:Y:S01]  /*18a0*/  FSETP.NE.AND P0, PT, |R24|, +INF , PT ;  /* 0x7f8000001800780b */ /* 0x000fe20003f05200 */
[----:B------:R-:W-:-:S04]  /*18b0*/  IMAD.WIDE R8, R17, 0x4, R6 ;  /* 0x0000000411087825 */ /* 0x000fc800078e0206 */
[----:B------:R-:W-:Y:S01]  /*18c0*/  FADD R18, -R3, R18 ;  /* 0x0000001203127221 */ /* 0x000fe20000000100 */
[----:B------:R0:W-:Y:S03]  /*18d0*/  STG.E desc[UR6][R26.64], R3 ;  /* 0x000000031a007986 */ /* 0x0001e6000c101906 */
[----:B0-----:R-:W-:Y:S01]  /*18e0*/  @P1 FFMA R3, R18, UR4, R3 ;  /* 0x0000000412031c23 */ /* 0x001fe20008000003 */
[----:B------:R-:W-:-:S03]  /*18f0*/  FSETP.NE.AND P1, PT, |R22|, +INF , PT ;  /* 0x7f8000001600780b */ /* 0x000fc60003f25200 */
        /* <DEDUP_REMOVED lines=12> */
[----:B------:R-:W-:-:S03]  /*19c0*/  PLOP3.LUT P0, PT, PT, PT, PT, 0x8, 0x80 ;  /* 0x000000000080781c */ /* 0x000fc60003f0e170 */
[----:B------:R-:W-:Y:S01]  /*19d0*/  FADD R2, -R3, R12 ;  /* 0x0000000c03027221 */ /* 0x000fe20000000100 */
[----:B------:R0:W-:Y:S01]  /*19e0*/  STG.E desc[UR6][R14.64], R3 ;  /* 0x000000030e007986 */ /* 0x0001e2000c101906 */
[----:B------:R-:W-:-:S04]  /*19f0*/  IMAD.WIDE R12, R17, 0x4, R14 ;  /* 0x00000004110c7825 */ /* 0x000fc800078e020e */
[----:B0-----:R-:W-:-:S05]  /*1a00*/  @P1 FFMA R3, R2, UR4, R3 ;  /* 0x0000000402031c23 */ /* 0x001fca0008000003 */
[----:B------:R0:W-:Y:S02]  /*1a10*/  STG.E desc[UR6][R12.64], R3 ;  /* 0x000000030c007986 */ /* 0x0001e4000c101906 */
.L_x_22:
[----:B------:R-:W-:-:S13]  /*1a20*/  ISETP.NE.OR P0, PT, R0, RZ, P0 ;  /* 0x000000ff0000720c */ /* 0x000fda0000705670 */
[----:B-1----:R-:W-:Y:S05]  /*1a30*/  @!P0 EXIT ;  /* 0x000000000000894d */ /* 0x002fea0003800000 */
.L_x_19:
[----:B--2---:R-:W-:-:S05]  /*1a40*/  IMAD.WIDE R6, R25, 0x4, R10 ;  /* 0x0000000419067825 */ /* 0x004fca00078e020a */
[----:B------:R-:W2:Y:S01]  /*1a50*/  LDG.E.CONSTANT R2, desc[UR6][R6.64] ;  /* 0x0000000606027981 */ /* 0x000ea2000c1e9900 */
[----:B0-----:R-:W-:-:S05]  /*1a60*/  IMAD.WIDE R8, R17, 0x4, R6 ;  /* 0x0000000411087825 */ /* 0x001fca00078e0206 */
[----:B------:R-:W5:Y:S01]  /*1a70*/  LDG.E.CONSTANT R16, desc[UR6][R8.64] ;  /* 0x0000000608107981 */ /* 0x000f62000c1e9900 */
[----:B------:R-:W-:-:S05]  /*1a80*/  IMAD.WIDE R12, R17, 0x4, R8 ;  /* 0x00000004110c7825 */ /* 0x000fca00078e0208 */
[----:B------:R-:W5:Y:S01]  /*1a90*/  LDG.E.CONSTANT R18, desc[UR6][R12.64] ;  /* 0x000000060c127981 */ /* 0x000f62000c1e9900 */
[----:B---34-:R-:W-:-:S06]  /*1aa0*/  IMAD.WIDE R14, R17, 0x4, R12 ;  /* 0x00000004110e7825 */ /* 0x018fcc00078e020c */
[----:B------:R-:W3:Y:S01]  /*1ab0*/  LDG.E.CONSTANT R14, desc[UR6][R14.64] ;  /* 0x000000060e0e7981 */ /* 0x000ee2000c1e9900 */
[----:B------:R-:W-:Y:S02]  /*1ac0*/  MOV R19, R3 ;  /* 0x0000000300137202 */ /* 0x000fe40000000f00 */
[----:B------:R-:W-:Y:S02]  /*1ad0*/  IADD3 R0, PT, PT, R0, 0x4, RZ ;  /* 0x0000000400007810 */ /* 0x000fe40007ffe0ff */
[C---:B--2---:R-:W-:Y:S01]  /*1ae0*/  FSETP.NE.AND P0, PT, |R2|.reuse, +INF , PT ;  /* 0x7f8000000200780b */ /* 0x044fe20003f05200 */
[----:B------:R-:W-:Y:S01]  /*1af0*/  FADD R2, R2, -R19 ;  /* 0x8000001302027221 */ /* 0x000fe20000000000 */
[----:B-----5:R-:W-:-:S11]  /*1b00*/  FSETP.NE.AND P1, PT, |R16|, +INF , PT ;  /* 0x7f8000001000780b */ /* 0x020fd60003f25200 */
[----:B-1----:R-:W-:Y:S01]  /*1b10*/  @P0 FFMA R19, R2, UR8, R19 ;  /* 0x0000000802130c23 */ /* 0x002fe20008000013 */
[----:B------:R-:W-:Y:S01]  /*1b20*/  IMAD.WIDE R2, R25, 0x4, R4 ;  /* 0x0000000419027825 */ /* 0x000fe200078e0204 */
[----:B------:R-:W-:-:S03]  /*1b30*/  FSETP.NE.AND P0, PT, |R18|, +INF , PT ;  /* 0x7f8000001200780b */ /* 0x000fc60003f05200 */
[----:B------:R-:W-:Y:S01]  /*1b40*/  FADD R16, -R19, R16 ;  /* 0x0000001013107221 */ /* 0x000fe20000000100 */
[C---:B------:R-:W-:Y:S01]  /*1b50*/  LEA R25, R17.reuse, R25, 0x2 ;  /* 0x0000001911197211 */ /* 0x040fe200078e10ff */
[----:B------:R0:W-:Y:S01]  /*1b60*/  STG.E desc[UR6][R2.64], R19 ;  /* 0x0000001302007986 */ /* 0x0001e2000c101906 */
[----:B------:R-:W-:-:S04]  /*1b70*/  IMAD.WIDE R6, R17, 0x4, R2 ;  /* 0x0000000411067825 */ /* 0x000fc800078e0202 */
[----:B------:R-:W-:-:S04]  /*1b80*/  IMAD.WIDE R8, R17, 0x4, R6 ;  /* 0x0000000411087825 */ /* 0x000fc800078e0206 */
[----:B0-----:R-:W-:Y:S01]  /*1b90*/  @P1 FFMA R19, R16, UR8, R19 ;  /* 0x0000000810131c23 */ /* 0x001fe20008000013 */
[----:B---3--:R-:W-:Y:S01]  /*1ba0*/  FSETP.NE.AND P1, PT, |R14|, +INF , PT ;  /* 0x7f8000000e00780b */ /* 0x008fe20003f25200 */
[----:B------:R-:W-:-:S04]  /*1bb0*/  IMAD.WIDE R12, R17, 0x4, R8 ;  /* 0x00000004110c7825 */ /* 0x000fc800078e0208 */
[----:B------:R-:W-:Y:S01]  /*1bc0*/  FADD R18, -R19, R18 ;  /* 0x0000001213127221 */ /* 0x000fe20000000100 */
[----:B------:R0:W-:Y:S03]  /*1bd0*/  STG.E desc[UR6][R6.64], R19 ;  /* 0x0000001306007986 */ /* 0x0001e6000c101906 */
[----:B0-----:R-:W-:Y:S01]  /*1be0*/  @P0 FFMA R19, R18, UR8, R19 ;  /* 0x0000000812130c23 */ /* 0x001fe20008000013 */
[----:B------:R-:W-:-:S03]  /*1bf0*/  ISETP.NE.AND P0, PT, R0, RZ, PT ;  /* 0x000000ff0000720c */ /* 0x000fc60003f05270 */
[----:B------:R-:W-:Y:S01]  /*1c00*/  FADD R14, -R19, R14 ;  /* 0x0000000e130e7221 */ /* 0x000fe20000000100 */
[----:B------:R0:W-:Y:S03]  /*1c10*/  STG.E desc[UR6][R8.64], R19 ;  /* 0x0000001308007986 */ /* 0x0001e6000c101906 */
[----:B0-----:R-:W-:-:S05]  /*1c20*/  @P1 FFMA R19, R14, UR8, R19 ;  /* 0x000000080e131c23 */ /* 0x001fca0008000013 */
[----:B------:R0:W-:Y:S01]  /*1c30*/  STG.E desc[UR6][R12.64], R19 ;  /* 0x000000130c007986 */ /* 0x0001e2000c101906 */
[----:B------:R-:W-:Y:S01]  /*1c40*/  MOV R3, R19 ;  /* 0x0000001300037202 */ /* 0x000fe20000000f00 */
[----:B------:R-:W-:Y:S06]  /*1c50*/  @P0 BRA `(.L_x_19) ;  /* 0xfffffffc00780947 */ /* 0x000fec000383ffff */
[----:B------:R-:W-:Y:S05]  /*1c60*/  EXIT ;  /* 0x000000000000794d */ /* 0x000fea0003800000 */
        .weak           $__internal_0_$__cuda_sm3x_div_rn_noftz_f32_slowpath
        .type           $__internal_0_$__cuda_sm3x_div_rn_noftz_f32_slowpath,@function
        .size           $__internal_0_$__cuda_sm3x_div_rn_noftz_f32_slowpath,(.L_x_59 - $__internal_0_$__cuda_sm3x_div_rn_noftz_f32_slowpath)
$__internal_0_$__cuda_sm3x_div_rn_noftz_f32_slowpath:
[----:B------:R-:W-:Y:S02]  /*1c70*/  SHF.R.U32.HI R2, RZ, 0x17, R0 ;  /* 0x00000017ff027819 */ /* 0x000fe40000011600 */
[----:B------:R-:W-:Y:S02]  /*1c80*/  SHF.R.U32.HI R24, RZ, 0x17, R3 ;  /* 0x00000017ff187819 */ /* 0x000fe40000011603 */
[----:B------:R-:W-:Y:S02]  /*1c90*/  LOP3.LUT R2, R2, 0xff, RZ, 0xc0, !PT ;  /* 0x000000ff02027812 */ /* 0x000fe400078ec0ff */
[----:B------:R-:W-:Y:S02]  /*1ca0*/  LOP3.LUT R24, R24, 0xff, RZ, 0xc0, !PT ;  /* 0x000000ff18187812 */ /* 0x000fe400078ec0ff */
[----:B------:R-:W-:Y:S02]  /*1cb0*/  IADD3 R23, PT, PT, R2, -0x1, RZ ;  /* 0xffffffff02177810 */ /* 0x000fe40007ffe0ff */
[----:B------:R-:W-:-:S02]  /*1cc0*/  IADD3 R22, PT, PT, R24, -0x1, RZ ;  /* 0xffffffff18167810 */ /* 0x000fc40007ffe0ff */
[----:B------:R-:W-:-:S04]  /*1cd0*/  ISETP.GT.U32.AND P0, PT, R23, 0xfd, PT ;  /* 0x000000fd1700780c */ /* 0x000fc80003f04070 */
[----:B------:R-:W-:-:S13]  /*1ce0*/  ISETP.GT.U32.OR P0, PT, R22, 0xfd, P0 ;  /* 0x000000fd1600780c */ /* 0x000fda0000704470 */
[----:B------:R-:W-:Y:S01]  /*1cf0*/  @!P0 MOV R21, RZ ;  /* 0x000000ff00158202 */ /* 0x000fe20000000f00 */
[----:B------:R-:W-:Y:S06]  /*1d00*/  @!P0 BRA `(.L_x_23) ;  /* 0x00000000005c8947 */ /* 0x000fec0003800000 */
[----:B------:R-:W-:Y:S02]  /*1d10*/  FSETP.GTU.FTZ.AND P0, PT, |R3|, +INF , PT ;  /* 0x7f8000000300780b */ /* 0x000fe40003f1c200 */
[----:B------:R-:W-:-:S04]  /*1d20*/  FSETP.GTU.FTZ.AND P1, PT, |R0|, +INF , PT ;  /* 0x7f8000000000780b */ /* 0x000fc80003f3c200 */
[----:B------:R-:W-:-:S13]  /*1d30*/  PLOP3.LUT P0, PT, P0, P1, PT, 0xf8, 0x8f ;  /* 0x00000000008f781c */ /* 0x000fda0000703f70 */
[----:B------:R-:W-:Y:S05]  /*1d40*/  @P0 BRA `(.L_x_24) ;  /* 0x0000000400440947 */ /* 0x000fea0003800000 */
[----:B------:R-:W-:-:S13]  /*1d50*/  LOP3.LUT P0, RZ, R0, 0x7fffffff, R3, 0xc8, !PT ;  /* 0x7fffffff00ff7812 */ /* 0x000fda000780c803 */
[----:B------:R-:W-:Y:S05]  /*1d60*/  @!P0 BRA `(.L_x_25) ;  /* 0x0000000400348947 */ /* 0x000fea0003800000 */
[C---:B------:R-:W-:Y:S02]  /*1d70*/  FSETP.NEU.FTZ.AND P3, PT, |R3|.reuse, +INF , PT ;  /* 0x7f8000000300780b */ /* 0x040fe40003f7d200 */
[----:B------:R-:W-:Y:S02]  /*1d80*/  FSETP.NEU.FTZ.AND P1, PT, |R0|, +INF , PT ;  /* 0x7f8000000000780b */ /* 0x000fe40003f3d200 */
[----:B------:R-:W-:-:S11]  /*1d90*/  FSETP.NEU.FTZ.AND P0, PT, |R3|, +INF , PT ;  /* 0x7f8000000300780b */ /* 0x000fd60003f1d200 */
[----:B------:R-:W-:Y:S05]  /*1da0*/  @!P1 BRA !P3, `(.L_x_25) ;  /* 0x0000000400249947 */ /* 0x000fea0005800000 */
[----:B------:R-:W-:-:S04]  /*1db0*/  LOP3.LUT P3, RZ, R3, 0x7fffffff, RZ, 0xc0, !PT ;  /* 0x7fffffff03ff7812 */ /* 0x000fc8000786c0ff */
[----:B------:R-:W-:-:S13]  /*1dc0*/  PLOP3.LUT P1, PT, P1, P3, PT, 0x2f, 0xf2 ;  /* 0x0000000000f2781c */ /* 0x000fda0000f26577 */
[----:B------:R-:W-:Y:S05]  /*1dd0*/  @P1 BRA `(.L_x_26) ;  /* 0x0000000400101947 */ /* 0x000fea0003800000 */
[----:B------:R-:W-:-:S04]  /*1de0*/  LOP3.LUT P1, RZ, R0, 0x7fffffff, RZ, 0xc0, !PT ;  /* 0x7fffffff00ff7812 */ /* 0x000fc8000782c0ff */
[----:B------:R-:W-:-:S13]  /*1df0*/  PLOP3.LUT P0, PT, P0, P1, PT, 0x2f, 0xf2 ;  /* 0x0000000000f2781c */ /* 0x000fda0000702577 */
[----:B------:R-:W-:Y:S05]  /*1e00*/  @P0 BRA `(.L_x_27) ;  /* 0x0000000000f80947 */ /* 0x000fea0003800000 */
[----:B------:R-:W-:Y:S02]  /*1e10*/  ISETP.GE.AND P0, PT, R22, RZ, PT ;  /* 0x000000ff1600720c */ /* 0x000fe40003f06270 */
[----:B------:R-:W-:-:S11]  /*1e20*/  ISETP.GE.AND P1, PT, R23, RZ, PT ;  /* 0x000000ff1700720c */ /* 0x000fd60003f26270 */
[----:B------:R-:W-:Y:S01]  /*1e30*/  @P0 MOV R21, RZ ;  /* 0x000000ff00150202 */ /* 0x000fe20000000f00 */
[----:B------:R-:W-:Y:S01]  /*1e40*/  @!P0 FFMA R3, R3, 1.84467440737095516160e+19, RZ ;  /* 0x5f80000003038823 */ /* 0x000fe200000000ff */
[----:B------:R-:W-:Y:S01]  /*1e50*/  @!P0 MOV R21, 0xffffffc0 ;  /* 0xffffffc000158802 */ /* 0x000fe20000000f00 */
[----:B------:R-:W-:-:S03]  /*1e60*/  @!P1 FFMA R0, R0, 1.84467440737095516160e+19, RZ ;  /* 0x5f80000000009823 */ /* 0x000fc600000000ff */
[----:B------:R-:W-:-:S07]  /*1e70*/  @!P1 IADD3 R21, PT, PT, R21, 0x40, RZ ;  /* 0x0000004015159810 */ /* 0x000fce0007ffe0ff */
.L_x_23:
[----:B------:R-:W-:Y:S02]  /*1e80*/  LEA R23, R2, 0xc0800000, 0x17 ;  /* 0xc080000002177811 */ /* 0x000fe400078eb8ff */
[----:B------:R-:W-:Y:S02]  /*1e90*/  IADD3 R24, PT, PT, R24, -0x7f, RZ ;  /* 0xffffff8118187810 */ /* 0x000fe40007ffe0ff */
[----:B------:R-:W-:-:S03]  /*1ea0*/  IADD3 R26, PT, PT, -R23, R0, RZ ;  /* 0x00000000171a7210 */ /* 0x000fc60007ffe1ff */
[----:B------:R-:W-:Y:S01]  /*1eb0*/  IMAD R0, R24, -0x800000, R3 ;  /* 0xff80000018007824 */ /* 0x000fe200078e0203 */
[----:B------:R-:W0:Y:S01]  /*1ec0*/  MUFU.RCP R22, R26 ;  /* 0x0000001a00167308 */ /* 0x000e220000001000 */
[----:B------:R-:W-:Y:S01]  /*1ed0*/  FADD.FTZ R23, -R26, -RZ ;  /* 0x800000ff1a177221 */ /* 0x000fe20000010100 */
[----:B------:R-:W-:-:S04]  /*1ee0*/  IADD3 R24, PT, PT, R24, 0x7f, -R2 ;  /* 0x0000007f18187810 */ /* 0x000fc80007ffe802 */
[----:B------:R-:W-:Y:S01]  /*1ef0*/  IADD3 R21, PT, PT, R24, R21, RZ ;  /* 0x0000001518157210 */ /* 0x000fe20007ffe0ff */
[----:B0-----:R-:W-:-:S04]  /*1f00*/  FFMA R25, R22, R23, 1 ;  /* 0x3f80000016197423 */ /* 0x001fc80000000017 */
[----:B------:R-:W-:-:S04]  /*1f10*/  FFMA R25, R22, R25, R22 ;  /* 0x0000001916197223 */ /* 0x000fc80000000016 */
[----:B------:R-:W-:-:S04]  /*1f20*/  FFMA R22, R0, R25, RZ ;  /* 0x0000001900167223 */ /* 0x000fc800000000ff */
[----:B------:R-:W-:-:S04]  /*1f30*/  FFMA R3, R23, R22, R0 ;  /* 0x0000001617037223 */ /* 0x000fc80000000000 */
[----:B------:R-:W-:-:S04]  /*1f40*/  FFMA R22, R25, R3, R22 ;  /* 0x0000000319167223 */ /* 0x000fc80000000016 */
[----:B------:R-:W-:-:S04]  /*1f50*/  FFMA R23, R23, R22, R0 ;  /* 0x0000001617177223 */ /* 0x000fc80000000000 */
[----:B------:R-:W-:-:S05]  /*1f60*/  FFMA R0, R25, R23, R22 ;  /* 0x0000001719007223 */ /* 0x000fca0000000016 */
[----:B------:R-:W-:-:S04]  /*1f70*/  SHF.R.U32.HI R2, RZ, 0x17, R0 ;  /* 0x00000017ff027819 */ /* 0x000fc80000011600 */
[----:B------:R-:W-:-:S04]  /*1f80*/  LOP3.LUT R2, R2, 0xff, RZ, 0xc0, !PT ;  /* 0x000000ff02027812 */ /* 0x000fc800078ec0ff */
[----:B------:R-:W-:-:S04]  /*1f90*/  IADD3 R2, PT, PT, R2, R21, RZ ;  /* 0x0000001502027210 */ /* 0x000fc80007ffe0ff */
[----:B------:R-:W-:-:S04]  /*1fa0*/  IADD3 R3, PT, PT, R2, -0x1, RZ ;  /* 0xffffffff02037810 */ /* 0x000fc80007ffe0ff */
[----:B------:R-:W-:-:S13]  /*1fb0*/  ISETP.GE.U32.AND P0, PT, R3, 0xfe, PT ;  /* 0x000000fe0300780c */ /* 0x000fda0003f06070 */
[----:B------:R-:W-:Y:S05]  /*1fc0*/  @!P0 BRA `(.L_x_28) ;  /* 0x0000000000808947 */ /* 0x000fea0003800000 */
[----:B------:R-:W-:-:S13]  /*1fd0*/  ISETP.GT.AND P0, PT, R2, 0xfe, PT ;  /* 0x000000fe0200780c */ /* 0x000fda0003f04270 */
[----:B------:R-:W-:Y:S05]  /*1fe0*/  @P0 BRA `(.L_x_29) ;  /* 0x00000000006c0947 */ /* 0x000fea0003800000 */
[----:B------:R-:W-:-:S13]  /*1ff0*/  ISETP.GE.AND P0, PT, R2, 0x1, PT ;  /* 0x000000010200780c */ /* 0x000fda0003f06270 */
[----:B------:R-:W-:Y:S05]  /*2000*/  @P0 BRA `(.L_x_30) ;  /* 0x0000000000980947 */ /* 0x000fea0003800000 */
[----:B------:R-:W-:Y:S02]  /*2010*/  ISETP.GE.AND P0, PT, R2, -0x18, PT ;  /* 0xffffffe80200780c */ /* 0x000fe40003f06270 */
[----:B------:R-:W-:-:S11]  /*2020*/  LOP3.LUT R0, R0, 0x80000000, RZ, 0xc0, !PT ;  /* 0x8000000000007812 */ /* 0x000fd600078ec0ff */
[----:B------:R-:W-:Y:S05]  /*2030*/  @!P0 BRA `(.L_x_30) ;  /* 0x00000000008c8947 */ /* 0x000fea0003800000 */
[CCC-:B------:R-:W-:Y:S01]  /*2040*/  FFMA.RZ R3, R25.reuse, R23.reuse, R22.reuse ;  /* 0x0000001719037223 */ /* 0x1c0fe2000000c016 */
[CCC-:B------:R-:W-:Y:S01]  /*2050*/  FFMA.RP R21, R25.reuse, R23.reuse, R22.reuse ;  /* 0x0000001719157223 */ /* 0x1c0fe20000008016 */
[----:B------:R-:W-:Y:S01]  /*2060*/  FFMA.RM R24, R25, R23, R22 ;  /* 0x0000001719187223 */ /* 0x000fe20000004016 */
[C---:B------:R-:W-:Y:S02]  /*2070*/  IADD3 R22, PT, PT, R2.reuse, 0x20, RZ ;  /* 0x0000002002167810 */ /* 0x040fe40007ffe0ff */
[----:B------:R-:W-:Y:S02]  /*2080*/  LOP3.LUT R3, R3, 0x7fffff, RZ, 0xc0, !PT ;  /* 0x007fffff03037812 */ /* 0x000fe400078ec0ff */
[C---:B------:R-:W-:Y:S02]  /*2090*/  ISETP.NE.AND P3, PT, R2.reuse, RZ, PT ;  /* 0x000000ff0200720c */ /* 0x040fe40003f65270 */
[----:B------:R-:W-:Y:S02]  /*20a0*/  LOP3.LUT R3, R3, 0x800000, RZ, 0xfc, !PT ;  /* 0x0080000003037812 */ /* 0x000fe400078efcff */
[----:B------:R-:W-:-:S02]  /*20b0*/  ISETP.NE.AND P1, PT, R2, RZ, PT ;  /* 0x000000ff0200720c */ /* 0x000fc40003f25270 */
[----:B------:R-:W-:Y:S02]  /*20c0*/  IADD3 R2, PT, PT, -R2, RZ, RZ ;  /* 0x000000ff02027210 */ /* 0x000fe40007ffe1ff */
[----:B------:R-:W-:Y:S02]  /*20d0*/  SHF.L.U32 R22, R3, R22, RZ ;  /* 0x0000001603167219 */ /* 0x000fe400000006ff */
[----:B------:R-:W-:Y:S02]  /*20e0*/  FSETP.NEU.FTZ.AND P0, PT, R21, R24, PT ;  /* 0x000000181500720b */ /* 0x000fe40003f1d000 */
[----:B------:R-:W-:Y:S02]  /*20f0*/  SEL R2, R2, RZ, P3 ;  /* 0x000000ff02027207 */ /* 0x000fe40001800000 */
[----:B------:R-:W-:Y:S02]  /*2100*/  ISETP.NE.AND P1, PT, R22, RZ, P1 ;  /* 0x000000ff1600720c */ /* 0x000fe40000f25270 */
[----:B------:R-:W-:-:S02]  /*2110*/  SHF.R.U32.HI R21, RZ, R2, R3 ;  /* 0x00000002ff157219 */ /* 0x000fc40000011603 */
[----:B------:R-:W-:Y:S02]  /*2120*/  PLOP3.LUT P0, PT, P0, P1, PT, 0xf8, 0x8f ;  /* 0x00000000008f781c */ /* 0x000fe40000703f70 */
[----:B------:R-:W-:Y:S02]  /*2130*/  SHF.R.U32.HI R3, RZ, 0x1, R21 ;  /* 0x00000001ff037819 */ /* 0x000fe40000011615 */
[----:B------:R-:W-:-:S04]  /*2140*/  SEL R2, RZ, 0x1, !P0 ;  /* 0x00000001ff027807 */ /* 0x000fc80004000000 */
[----:B------:R-:W-:-:S04]  /*2150*/  LOP3.LUT R2, R2, 0x1, R3, 0xf8, !PT ;  /* 0x0000000102027812 */ /* 0x000fc800078ef803 */
[----:B------:R-:W-:-:S04]  /*2160*/  LOP3.LUT R2, R2, R21, RZ, 0xc0, !PT ;  /* 0x0000001502027212 */ /* 0x000fc800078ec0ff */
[----:B------:R-:W-:-:S04]  /*2170*/  IADD3 R3, PT, PT, R3, R2, RZ ;  /* 0x0000000203037210 */ /* 0x000fc80007ffe0ff */
[----:B------:R-:W-:Y:S01]  /*2180*/  LOP3.LUT R0, R3, R0, RZ, 0xfc, !PT ;  /* 0x0000000003007212 */ /* 0x000fe200078efcff */
[----:B------:R-:W-:Y:S06]  /*2190*/  BRA `(.L_x_30) ;  /* 0x0000000000347947 */ /* 0x000fec0003800000 */
.L_x_29:
[----:B------:R-:W-:-:S04]  /*21a0*/  LOP3.LUT R0, R0, 0x80000000, RZ, 0xc0, !PT ;  /* 0x8000000000007812 */ /* 0x000fc800078ec0ff */
[----:B------:R-:W-:Y:S01]  /*21b0*/  LOP3.LUT R0, R0, 0x7f800000, RZ, 0xfc, !PT ;  /* 0x7f80000000007812 */ /* 0x000fe200078efcff */
[----:B------:R-:W-:Y:S06]  /*21c0*/  BRA `(.L_x_30) ;  /* 0x0000000000287947 */ /* 0x000fec0003800000 */
.L_x_28:
[----:B------:R-:W-:Y:S01]  /*21d0*/  LEA R0, R21, R0, 0x17 ;  /* 0x0000000015007211 */ /* 0x000fe200078eb8ff */
[----:B------:R-:W-:Y:S06]  /*21e0*/  BRA `(.L_x_30) ;  /* 0x0000000000207947 */ /* 0x000fec0003800000 */
.L_x_27:
[----:B------:R-:W-:-:S04]  /*21f0*/  LOP3.LUT R0, R0, 0x80000000, R3, 0x48, !PT ;  /* 0x8000000000007812 */ /* 0x000fc800078e4803 */
[----:B------:R-:W-:Y:S01]  /*2200*/  LOP3.LUT R0, R0, 0x7f800000, RZ, 0xfc, !PT ;  /* 0x7f80000000007812 */ /* 0x000fe200078efcff */
[----:B------:R-:W-:Y:S06]  /*2210*/  BRA `(.L_x_30) ;  /* 0x0000000000147947 */ /* 0x000fec0003800000 */
.L_x_26:
[----:B------:R-:W-:Y:S01]  /*2220*/  LOP3.LUT R0, R0, 0x80000000, R3, 0x48, !PT ;  /* 0x8000000000007812 */ /* 0x000fe200078e4803 */
[----:B------:R-:W-:Y:S06]  /*2230*/  BRA `(.L_x_30) ;  /* 0x00000000000c7947 */ /* 0x000fec0003800000 */
.L_x_25:
[----:B------:R-:W0:Y:S01]  /*2240*/  MUFU.RSQ R0, -QNAN ;  /* 0xffc0000000007908 */ /* 0x000e220000001400 */
[----:B------:R-:W-:Y:S05]  /*2250*/  BRA `(.L_x_30) ;  /* 0x0000000000047947 */ /* 0x000fea0003800000 */
.L_x_24:
[----:B------:R-:W-:-:S07]  /*2260*/  FADD.FTZ R0, R3, R0 ;  /* 0x0000000003007221 */ /* 0x000fce0000010000 */
.L_x_30:
[----:B------:R-:W-:-:S04]  /*2270*/  HFMA2 R21, -RZ, RZ, 0, 0 ;  /* 0x00000000ff157431 */ /* 0x000fc800000001ff */
[----:B0-----:R-:W-:Y:S05]  /*2280*/  RET.REL.NODEC R20 `(ema_many_series_one_param_f32) ;  /* 0xffffffdc145c7950 */ /* 0x001fea0003c3ffff */
.L_x_31:
[----:B------:R-:W-:-:S00]  /*2290*/  BRA `(.L_x_31) ;  /* 0xfffffffc00fc7947 */ /* 0x000fc0000383ffff */
[----:B------:R-:W-:-:S00]  /*22a0*/  NOP ;  /* 0x0000000000007918 */ /* 0x000fc00000000000 */
        /* <DEDUP_REMOVED lines=13> */
.L_x_59:


//--------------------- .text.ema_batch_f32       --------------------------
	.section	.text.ema_batch_f32,"ax",@progbits
	.align	128
        .global         ema_batch_f32
        .type           ema_batch_f32,@function
        .size           ema_batch_f32,(.L_x_60 - ema_batch_f32)
        .other          ema_batch_f32,@"STO_CUDA_ENTRY STV_DEFAULT"
ema_batch_f32:
.text.ema_batch_f32:
[----:B------:R-:W-:Y:S01]  /*0000*/  LDC R1, c[0x0][0x37c] ;  /* 0x0000df00ff017b82 */ /* 0x000fe20000000800 */
[----:B------:R-:W0:Y:S01]  /*0010*/  S2R R11, SR_CTAID.X ;  /* 0x00000000000b7919 */ /* 0x000e220000002500 */
[----:B------:R-:W0:Y:S02]  /*0020*/  LDCU UR4, c[0x0][0x3a0] ;  /* 0x00007400ff0477ac */ /* 0x000e240008000800 */
[----:B0-----:R-:W-:-:S13]  /*0030*/  ISETP.GE.AND P0, PT, R11, UR4, PT ;  /* 0x000000040b007c0c */ /* 0x001fda000bf06270 */
[----:B------:R-:W-:Y:S05]  /*0040*/  @P0 EXIT ;  /* 0x000000000000094d */ /* 0x000fea0003800000 */
[----:B------:R-:W0:Y:S01]  /*0050*/  LDC.64 R2, c[0x0][0x388] ;  /* 0x0000e200ff027b82 */ /* 0x000e220000000a00 */
[----:B------:R-:W1:Y:S07]  /*0060*/  LDCU.64 UR8, c[0x0][0x358] ;  /* 0x00006b00ff0877ac */ /* 0x000e6e0008000a00 */
[----:B------:R-:W2:Y:S01]  /*0070*/  LDC.64 R4, c[0x0][0x398] ;  /* 0x0000e600ff047b82 */ /* 0x000ea20000000a00 */
[----:B0-----:R-:W-:-:S05]  /*0080*/  IMAD.WIDE.U32 R2, R11, 0x4, R2 ;  /* 0x000000040b027825 */ /* 0x001fca00078e0002 */
[----:B-1----:R-:W3:Y:S02]  /*0090*/  LDG.E.CONSTANT R0, desc[UR8][R2.64] ;  /* 0x0000000802007981 */ /* 0x002ee4000c1e9900 */
[----:B---3--:R-:W-:-:S04]  /*00a0*/  ISETP.GE.AND P0, PT, R0, 0x1, PT ;  /* 0x000000010000780c */ /* 0x008fc80003f06270 */
[----:B--2---:R-:W-:-:S13]  /*00b0*/  ISETP.GE.OR P0, PT, R5, R4, !P0 ;  /* 0x000000040500720c */ /* 0x004fda0004706670 */
[----:B------:R-:W-:Y:S05]  /*00c0*/  @P0 EXIT ;  /* 0x000000000000094d */ /* 0x000fea0003800000 */
[----:B------:R-:W0:Y:S01]  /*00d0*/  S2R R13, SR_TID.X ;  /* 0x00000000000d7919 */ /* 0x000e220000002100 */
[----:B------:R-:W1:Y:S01]  /*00e0*/  LDC.64 R2, c[0x0][0x390] ;  /* 0x0000e400ff027b82 */ /* 0x000e620000000a00 */
[----:B------:R-:W2:Y:S01]  /*00f0*/  LDCU UR6, c[0x0][0x39c] ;  /* 0x00007380ff0677ac */ /* 0x000ea20008000800 */
[----:B------:R-:W-:Y:S01]  /*0100*/  BSSY.RECONVERGENT B0, `(.L_x_32) ;  /* 0x000000e000007945 */ /* 0x000fe20003800200 */
[----:B-1----:R-:W-:Y:S01]  /*0110*/  IMAD.WIDE.U32 R2, R11, 0x4, R2 ;  /* 0x000000040b027825 */ /* 0x002fe200078e0002 */
[C---:B0-----:R-:W-:Y:S02]  /*0120*/  ISETP.GE.AND P0, PT, R13.reuse, R4, PT ;  /* 0x000000040d00720c */ /* 0x041fe40003f06270 */
[----:B------:R-:W-:-:S11]  /*0130*/  ISETP.NE.AND P1, PT, R13, RZ, PT ;  /* 0x000000ff0d00720c */ /* 0x000fd60003f25270 */
[----:B--2---:R-:W-:Y:S05]  /*0140*/  @P0 BRA `(.L_x_33) ;  /* 0x0000000000240947 */ /* 0x004fea0003800000 */
[----:B------:R-:W0:Y:S01]  /*0150*/  LDC R10, c[0x0][0x360] ;  /* 0x0000d800ff0a7b82 */ /* 0x000e220000000800 */
[----:B------:R-:W-:-:S07]  /*0160*/  MOV R15, 0x7fc00000 ;  /* 0x7fc00000000f7802 */ /* 0x000fce0000000f00 */
[----:B------:R-:W1:Y:S02]  /*0170*/  LDC.64 R8, c[0x0][0x3a8] ;  /* 0x0000ea00ff087b82 */ /* 0x000e640000000a00 */
.L_x_34:
[--C-:B--2---:R-:W-:Y:S02]  /*0180*/  IMAD R7, R11, R4, R13.reuse ;  /* 0x000000040b077224 */ /* 0x104fe400078e020d */
[----:B0-----:R-:W-:Y:S02]  /*0190*/  IMAD.IADD R13, R10, 0x1, R13 ;  /* 0x000000010a0d7824 */ /* 0x001fe400078e020d */
[----:B-1----:R-:W-:-:S03]  /*01a0*/  IMAD.WIDE R6, R7, 0x4, R8 ;  /* 0x0000000407067825 */ /* 0x002fc600078e0208 */
[----:B------:R-:W-:Y:S02]  /*01b0*/  ISETP.GE.AND P0, PT, R13, R4, PT ;  /* 0x000000040d00720c */ /* 0x000fe40003f06270 */
[----:B------:R2:W-:Y:S11]  /*01c0*/  STG.E desc[UR8][R6.64], R15 ;  /* 0x0000000f06007986 */ /* 0x0005f6000c101908 */
[----:B------:R-:W-:Y:S05]  /*01d0*/  @!P0 BRA `(.L_x_34) ;  /* 0xfffffffc00e88947 */ /* 0x000fea000383ffff */
.L_x_33:
[----:B------:R-:W-:Y:S05]  /*01e0*/  BSYNC.RECONVERGENT B0 ;  /* 0x0000000000007941 */ /* 0x000fea0003800200 */
.L_x_32:
[----:B------:R0:W5:Y:S01]  /*01f0*/  LDG.E.CONSTANT R2, desc[UR8][R2.64] ;  /* 0x0000000802027981 */ /* 0x000162000c1e9900 */
[----:B------:R-:W-:Y:S06]  /*0200*/  BAR.SYNC.DEFER_BLOCKING 0x0 ;  /* 0x0000000000007b1d */ /* 0x000fec0000010000 */
[----:B------:R-:W-:Y:S05]  /*0210*/  @P1 EXIT ;  /* 0x000000000000194d */ /* 0x000fea0003800000 */
[----:B--2---:R-:W1:Y:S08]  /*0220*/  LDC.64 R6, c[0x0][0x380] ;  /* 0x0000e000ff067b82 */ /* 0x004e700000000a00 */
[----:B------:R-:W2:Y:S01]  /*0230*/  LDC.64 R8, c[0x0][0x3a8] ;  /* 0x0000ea00ff087b82 */ /* 0x000ea20000000a00 */
[----:B-1----:R-:W-:-:S05]  /*0240*/  IMAD.WIDE R6, R5, 0x4, R6 ;  /* 0x0000000405067825 */ /* 0x002fca00078e0206 */
[----:B0-----:R-:W3:Y:S01]  /*0250*/  LDG.E.CONSTANT R3, desc[UR8][R6.64] ;  /* 0x0000000806037981 */ /* 0x001ee2000c1e9900 */
[-C--:B------:R-:W-:Y:S01]  /*0260*/  IMAD R15, R11, R4.reuse, R5 ;  /* 0x000000040b0f7224 */ /* 0x080fe200078e0205 */
[----:B------:R-:W-:Y:S01]  /*0270*/  IADD3 R13, PT, PT, R0, R5, RZ ;  /* 0x00000005000d7210 */ /* 0x000fe20007ffe0ff */
[----:B------:R-:W-:Y:S02]  /*0280*/  VIADD R12, R5, 0x1 ;  /* 0x00000001050c7836 */ /* 0x000fe40000000000 */
[----:B--2---:R-:W-:Y:S01]  /*0290*/  IMAD.WIDE R8, R15, 0x4, R8 ;  /* 0x000000040f087825 */ /* 0x004fe200078e0208 */
[----:B------:R-:W-:-:S04]  /*02a0*/  VIMNMX R10, PT, PT, R13, R4, PT ;  /* 0x000000040d0a7248 */ /* 0x000fc80003fe0100 */
[----:B------:R-:W-:Y:S01]  /*02b0*/  ISETP.GE.AND P0, PT, R12, R10, PT ;  /* 0x0000000a0c00720c */ /* 0x000fe20003f06270 */
[----:B---3--:R0:W-:-:S12]  /*02c0*/  STG.E desc[UR8][R8.64], R3 ;  /* 0x0000000308007986 */ /* 0x0081d8000c101908 */
[----:B------:R-:W-:Y:S05]  /*02d0*/  @P0 BRA `(.L_x_35) ;  /* 0x0000000800280947 */ /* 0x000fea0003800000 */
[----:B------:R-:W-:Y:S01]  /*02e0*/  IADD3 R0, PT, PT, R10, -0x2, -R5 ;  /* 0xfffffffe0a007810 */ /* 0x000fe20007ffe805 */
[----:B------:R-:W-:Y:S01]  /*02f0*/  UMOV UR7, 0x1 ;  /* 0x0000000100077882 */ /* 0x000fe20000000000 */
[----:B------:R-:W-:Y:S02]  /*0300*/  LOP3.LUT R5, RZ, R5, RZ, 0x33, !PT ;  /* 0x00000005ff057212 */ /* 0x000fe400078e33ff */
[----:B------:R-:W-:Y:S02]  /*0310*/  ISETP.GE.U32.AND P0, PT, R0, 0x3, PT ;  /* 0x000000030000780c */ /* 0x000fe40003f06070 */
[----:B------:R-:W-:-:S04]  /*0320*/  IADD3 R5, PT, PT, R10, R5, RZ ;  /* 0x000000050a057210 */ /* 0x000fc80007ffe0ff */
[----:B------:R-:W-:-:S07]  /*0330*/  LOP3.LUT R14, R5, 0x3, RZ, 0xc0, !PT ;  /* 0x00000003050e7812 */ /* 0x000fce00078ec0ff */
[----:B------:R-:W-:Y:S05]  /*0340*/  @!P0 BRA `(.L_x_36) ;  /* 0x0000000400888947 */ /* 0x000fea0003800000 */
[----:B------:R-:W1:Y:S01]  /*0350*/  LDC.64 R6, c[0x0][0x380] ;  /* 0x0000e000ff067b82 */ /* 0x000e620000000a00 */
[----:B------:R-:W2:Y:S01]  /*0360*/  LDCU.64 UR4, c[0x0][0x3a8] ;  /* 0x00007500ff0477ac */ /* 0x000ea20008000a00 */
[----:B------:R-:W-:Y:S02]  /*0370*/  LOP3.LUT R16, R5, 0xfffffffc, RZ, 0xc0, !PT ;  /* 0xfffffffc05107812 */ /* 0x000fe400078ec0ff */
[----:B------:R-:W-:Y:S01]  /*0380*/  IADD3 R15, PT, PT, R15, 0x1, RZ ;  /* 0x000000010f0f7810 */ /* 0x000fe20007ffe0ff */
[----:B------:R-:W-:Y:S02]  /*0390*/  UMOV UR7, 0x1 ;  /* 0x0000000100077882 */ /* 0x000fe40000000000 */
[----:B------:R-:W-:Y:S01]  /*03a0*/  IMAD.MOV R16, RZ, RZ, -R16 ;  /* 0x000000ffff107224 */ /* 0x000fe200078e0a10 */
[----:B--2---:R-:W-:-:S04]  /*03b0*/  UIADD3 UR4, UP0, UPT, UR4, 0x8, URZ ;  /* 0x0000000804047890 */ /* 0x004fc8000ff1e0ff */
[----:B------:R-:W-:Y:S01]  /*03c0*/  UIADD3.X UR5, UPT, UPT, URZ, UR5, URZ, UP0, !UPT ;  /* 0x00000005ff057290 */ /* 0x000fe200087fe4ff */
[----:B-1----:R-:W-:-:S05]  /*03d0*/  IADD3 R4, P0, PT, R6, 0x8, RZ ;  /* 0x0000000806047810 */ /* 0x002fca0007f1e0ff */
[----:B------:R-:W-:-:S08]  /*03e0*/  IMAD.X R5, RZ, RZ, R7, P0 ;  /* 0x000000ffff057224 */ /* 0x000fd000000e0607 */
.L_x_41:
[----:B------:R-:W-:-:S05]  /*03f0*/  IMAD.WIDE R6, R12, 0x4, R4 ;  /* 0x000000040c067825 */ /* 0x000fca00078e0204 */
[----:B------:R-:W2:Y:S01]  /*0400*/  LDG.E.CONSTANT R18, desc[UR8][R6.64+-0x8] ;  /* 0xfffff80806127981 */ /* 0x000ea2000c1e9900 */
[----:B------:R-:W-:-:S04]  /*0410*/  IADD3 R16, PT, PT, R16, 0x4, RZ ;  /* 0x0000000410107810 */ /* 0x000fc80007ffe0ff */
[----:B------:R-:W-:Y:S02]  /*0420*/  ISETP.NE.AND P2, PT, R16, RZ, PT ;  /* 0x000000ff1000720c */ /* 0x000fe40003f45270 */
[----:B--2---:R-:W-:-:S13]  /*0430*/  FSETP.NE.AND P0, PT, |R18|, +INF , PT ;  /* 0x7f8000001200780b */ /* 0x004fda0003f05200 */
[----:B-1----:R-:W-:Y:S05]  /*0440*/  @!P0 BRA `(.L_x_37) ;  /* 0x00000000003c8947 */ /* 0x002fea0003800000 */
[----:B------:R-:W-:-:S06]  /*0450*/  UIADD3 UR7, UPT, UPT, UR7, 0x1, URZ ;  /* 0x0000000107077890 */ /* 0x000fcc000fffe0ff */
[----:B------:R-:W-:-:S04]  /*0460*/  I2FP.F32.S32 R17, UR7 ;  /* 0x0000000700117c45 */ /* 0x000fc80008201400 */
[----:B0-----:R-:W0:Y:S01]  /*0470*/  MUFU.RCP R8, R17 ;  /* 0x0000001100087308 */ /* 0x001e220000001000 */
        /* <DEDUP_REMOVED lines=9> */
[----:B------:R-:W-:Y:S01]  /*0510*/  IMAD.MOV.U32 R3, RZ, RZ, R17 ;  /* 0x000000ffff037224 */ /* 0x000fe200078e0011 */
[----:B------:R-:W-:-:S07]  /*0520*/  MOV R18, 0x540 ;  /* 0x0000054000127802 */ /* 0x000fce0000000f00 */
[----:B-----5:R-:W-:Y:S05]  /*0530*/  CALL.REL.NOINC `($__internal_1_$__cuda_sm3x_div_rn_noftz_f32_slowpath) ;  /* 0x0000001400287944 */ /* 0x020fea0003c00000 */
.L_x_37:
[----:B------:R-:W2:Y:S01]  /*0540*/  LDG.E.CONSTANT R20, desc[UR8][R6.64+-0x4] ;  /* 0xfffffc0806147981 */ /* 0x000ea2000c1e9900 */
[----:B0-----:R-:W-:Y:S01]  /*0550*/  MOV R8, UR4 ;  /* 0x0000000400087c02 */ /* 0x001fe20008000f00 */
[----:B------:R-:W-:-:S04]  /*0560*/  IMAD.U32 R9, RZ, RZ, UR5 ;  /* 0x00000005ff097e24 */ /* 0x000fc8000f8e00ff */
        /* <DEDUP_REMOVED lines=18> */
[----:B-----5:R-:W-:Y:S05]  /*0690*/  CALL.REL.NOINC `($__internal_1_$__cuda_sm3x_div_rn_noftz_f32_slowpath) ;  /* 0x0000001000d07944 */ /* 0x020fea0003c00000 */
.L_x_38:
[----:B------:R-:W2:Y:S04]  /*06a0*/  LDG.E.CONSTANT R20, desc[UR8][R6.64] ;  /* 0x0000000806147981 */ /* 0x000ea8000c1e9900 */
        /* <DEDUP_REMOVED lines=18> */
.L_x_39:
        /* <DEDUP_REMOVED lines=19> */
.L_x_40:
[----:B------:R1:W-:Y:S01]  /*0900*/  STG.E desc[UR8][R8.64+0x4], R3 ;  /* 0x0000040308007986 */ /* 0x0003e2000c101908 */
[----:B------:R-:W-:Y:S01]  /*0910*/  UIADD3 UR6, UPT, UPT, UR6, 0x4, URZ ;  /* 0x0000000406067890 */ /* 0x000fe2000fffe0ff */
[----:B------:R-:W-:Y:S01]  /*0920*/  VIADD R12, R12, 0x4 ;  /* 0x000000040c0c7836 */ /* 0x000fe20000000000 */
[----:B------:R-:W-:Y:S01]  /*0930*/  IADD3 R15, PT, PT, R15, 0x4, RZ ;  /* 0x000000040f0f7810 */ /* 0x000fe20007ffe0ff */
[----:B------:R-:W-:Y:S09]  /*0940*/  @P2 BRA `(.L_x_41) ;  /* 0xfffffff800a82947 */ /* 0x000ff2000383ffff */
[----:B------:R-:W-:-:S06]  /*0950*/  UIADD3 UR4, UPT, UPT, UR6, 0x1, URZ ;  /* 0x0000000106047890 */ /* 0x000fcc000fffe0ff */
[----:B------:R-:W-:-:S07]  /*0960*/  IMAD.U32 R12, RZ, RZ, UR4 ;  /* 0x00000004ff0c7e24 */ /* 0x000fce000f8e00ff */
.L_x_36:
[----:B------:R-:W-:-:S13]  /*0970*/  ISETP.NE.AND P0, PT, R14, RZ, PT ;  /* 0x000000ff0e00720c */ /* 0x000fda0003f05270 */
[----:B------:R-:W-:Y:S05]  /*0980*/  @!P0 BRA `(.L_x_35) ;  /* 0x00000000007c8947 */ /* 0x000fea0003800000 */
[----:B------:R-:W2:Y:S01]  /*0990*/  LDC.64 R4, c[0x0][0x3a8] ;  /* 0x0000ea00ff047b82 */ /* 0x000ea20000000a00 */
[----:B------:R-:W0:Y:S01]  /*09a0*/  LDCU UR4, c[0x0][0x398] ;  /* 0x00007300ff0477ac */ /* 0x000e220008000800 */
[----:B------:R-:W-:-:S06]  /*09b0*/  IADD3 R14, PT, PT, -R14, RZ, RZ ;  /* 0x000000ff0e0e7210 */ /* 0x000fcc0007ffe1ff */
[----:B------:R-:W3:Y:S01]  /*09c0*/  LDC.64 R6, c[0x0][0x380] ;  /* 0x0000e000ff067b82 */ /* 0x000ee20000000a00 */
[----:B01----:R-:W-:-:S07]  /*09d0*/  IMAD R9, R11, UR4, R12 ;  /* 0x000000040b097c24 */ /* 0x003fce000f8e020c */
.L_x_43:
[----:B---34-:R-:W-:-:S06]  /*09e0*/  IMAD.WIDE R16, R12, 0x4, R6 ;  /* 0x000000040c107825 */ /* 0x018fcc00078e0206 */
[----:B------:R-:W3:Y:S01]  /*09f0*/  LDG.E.CONSTANT R16, desc[UR8][R16.64] ;  /* 0x0000000810107981 */ /* 0x000ee2000c1e9900 */
[----:B------:R-:W-:-:S05]  /*0a00*/  VIADD R14, R14, 0x1 ;  /* 0x000000010e0e7836 */ /* 0x000fca0000000000 */
[----:B------:R-:W-:Y:S02]  /*0a10*/  ISETP.NE.AND P2, PT, R14, RZ, PT ;  /* 0x000000ff0e00720c */ /* 0x000fe40003f45270 */
[----:B---3--:R-:W-:-:S13]  /*0a20*/  FSETP.NE.AND P0, PT, |R16|, +INF , PT ;  /* 0x7f8000001000780b */ /* 0x008fda0003f05200 */
[----:B------:R-:W-:Y:S05]  /*0a30*/  @!P0 BRA `(.L_x_42) ;  /* 0x00000000003c8947 */ /* 0x000fea0003800000 */
        /* <DEDUP_REMOVED lines=14> */
[----:B--2--5:R-:W-:Y:S05]  /*0b20*/  CALL.REL.NOINC `($__internal_1_$__cuda_sm3x_div_rn_noftz_f32_slowpath) ;  /* 0x0000000c00ac7944 */ /* 0x024fea0003c00000 */
.L_x_42:
[C---:B--2---:R-:W-:Y:S01]  /*0b30*/  IMAD.WIDE R16, R9.reuse, 0x4, R4 ;  /* 0x0000000409107825 */ /* 0x044fe200078e0204 */
[----:B------:R-:W-:-:S03]  /*0b40*/  IADD3 R9, PT, PT, R9, 0x1, RZ ;  /* 0x0000000109097810 */ /* 0x000fc60007ffe0ff */
[----:B------:R-:W-:Y:S01]  /*0b50*/  VIADD R12, R12, 0x1 ;  /* 0x000000010c0c7836 */ /* 0x000fe20000000000 */
[----:B------:R4:W-:Y:S01]  /*0b60*/  STG.E desc[UR8][R16.64], R3 ;  /* 0x0000000310007986 */ /* 0x0009e2000c101908 */
[----:B------:R-:W-:Y:S05]  /*0b70*/  @P2 BRA `(.L_x_43) ;  /* 0xfffffffc00982947 */ /* 0x000fea000383ffff */
.L_x_35:
[----:B------:R-:W2:Y:S02]  /*0b80*/  LDCU UR10, c[0x0][0x398] ;  /* 0x00007300ff0a77ac */ /* 0x000ea40008000800 */
[----:B--2---:R-:W-:-:S13]  /*0b90*/  ISETP.GE.AND P0, PT, R13, UR10, PT ;  /* 0x0000000a0d007c0c */ /* 0x004fda000bf06270 */
[----:B------:R-:W-:Y:S05]  /*0ba0*/  @P0 EXIT ;  /* 0x000000000000094d */ /* 0x000fea0003800000 */
[C---:B------:R-:W-:Y:S01]  /*0bb0*/  IADD3 R0, PT, PT, -R10.reuse, UR10, RZ ;  /* 0x0000000a0a007c10 */ /* 0x040fe2000fffe1ff */
[----:B------:R-:W-:Y:S01]  /*0bc0*/  VIADD R4, R10, -UR10 ;  /* 0x8000000a0a047c36 */ /* 0x000fe20008000000 */
[----:B------:R-:W-:Y:S02]  /*0bd0*/  MOV R15, R10 ;  /* 0x0000000a000f7202 */ /* 0x000fe40000000f00 */
[----:B------:R-:W-:Y:S02]  /*0be0*/  LOP3.LUT P0, R0, R0, 0x3, RZ, 0xc0, !PT ;  /* 0x0000000300007812 */ /* 0x000fe4000780c0ff */
[----:B------:R-:W-:-:S11]  /*0bf0*/  ISETP.GT.U32.AND P1, PT, R4, -0x4, PT ;  /* 0xfffffffc0400780c */ /* 0x000fd60003f24070 */
[----:B------:R-:W-:Y:S05]  /*0c00*/  @!P0 BRA `(.L_x_44) ;  /* 0x0000000000448947 */ /* 0x000fea0003800000 */
[----:B01----:R-:W0:Y:S01]  /*0c10*/  LDC.64 R8, c[0x0][0x3a8] ;  /* 0x0000ea00ff087b82 */ /* 0x003e220000000a00 */
[----:B------:R-:W-:Y:S01]  /*0c20*/  IMAD.MOV R0, RZ, RZ, -R0 ;  /* 0x000000ffff007224 */ /* 0x000fe200078e0a00 */
[----:B------:R-:W-:Y:S01]  /*0c30*/  MOV R15, R10 ;  /* 0x0000000a000f7202 */ /* 0x000fe20000000f00 */
[----:B----4-:R-:W-:-:S05]  /*0c40*/  IMAD R17, R11, UR10, R10 ;  /* 0x0000000a0b117c24 */ /* 0x010fca000f8e020a */
[----:B------:R-:W1:Y:S02]  /*0c50*/  LDC.64 R12, c[0x0][0x380] ;  /* 0x0000e000ff0c7b82 */ /* 0x000e640000000a00 */
.L_x_45:
[----:B-1----:R-:W-:-:S06]  /*0c60*/  IMAD.WIDE R6, R15, 0x4, R12 ;  /* 0x000000040f067825 */ /* 0x002fcc00078e020c */
[----:B--2---:R-:W2:Y:S01]  /*0c70*/  LDG.E.CONSTANT R6, desc[UR8][R6.64] ;  /* 0x0000000806067981 */ /* 0x004ea2000c1e9900 */
[----:B0-----:R-:W-:Y:S01]  /*0c80*/  IMAD.WIDE R4, R17, 0x4, R8 ;  /* 0x0000000411047825 */ /* 0x001fe200078e0208 */
[----:B------:R-:W-:-:S03]  /*0c90*/  IADD3 R15, PT, PT, R15, 0x1, RZ ;  /* 0x000000010f0f7810 */ /* 0x000fc60007ffe0ff */
[----:B------:R-:W-:Y:S02]  /*0ca0*/  VIADD R0, R0, 0x1 ;  /* 0x0000000100007836 */ /* 0x000fe40000000000 */
[----:B------:R-:W-:Y:S01]  /*0cb0*/  VIADD R17, R17, 0x1 ;  /* 0x0000000111117836 */ /* 0x000fe20000000000 */
[C---:B--2---:R-:W-:Y:S01]  /*0cc0*/  FSETP.NE.AND P0, PT, |R6|.reuse, +INF , PT ;  /* 0x7f8000000600780b */ /* 0x044fe20003f05200 */
[----:B------:R-:W-:-:S12]  /*0cd0*/  FADD R10, R6, -R3 ;  /* 0x80000003060a7221 */ /* 0x000fd80000000000 */
[----:B-----5:R-:W-:Y:S01]  /*0ce0*/  @P0 FFMA R3, R2, R10, R3 ;  /* 0x0000000a02030223 */ /* 0x020fe20000000003 */
[----:B------:R-:W-:-:S04]  /*0cf0*/  ISETP.NE.AND P0, PT, R0, RZ, PT ;  /* 0x000000ff0000720c */ /* 0x000fc80003f05270 */
[----:B------:R2:W-:Y:S09]  /*0d00*/  STG.E desc[UR8][R4.64], R3 ;  /* 0x0000000304007986 */ /* 0x0005f2000c101908 */
[----:B------:R-:W-:Y:S05]  /*0d10*/  @P0 BRA `(.L_x_45) ;  /* 0xfffffffc00d00947 */ /* 0x000fea000383ffff */
.L_x_44:
[----:B------:R-:W-:Y:S05]  /*0d20*/  @P1 EXIT ;  /* 0x000000000000194d */ /* 0x000fea0003800000 */
[----:B------:R-:W3:Y:S01]  /*0d30*/  LDCU.64 UR4, c[0x0][0x3a8] ;  /* 0x00007500ff0477ac */ /* 0x000ee20008000a00 */
[----:B--2---:R-:W2:Y:S01]  /*0d40*/  LDC.64 R4, c[0x0][0x380] ;  /* 0x0000e000ff047b82 */ /* 0x004ea20000000a00 */
[----:B------:R-:W-:Y:S01]  /*0d50*/  IADD3 R0, PT, PT, R15, -UR10, RZ ;  /* 0x8000000a0f007c10 */ /* 0x000fe2000fffe0ff */
[----:B----4-:R-:W-:-:S03]  /*0d60*/  IMAD R17, R11, UR10, R15 ;  /* 0x0000000a0b117c24 */ /* 0x010fc6000f8e020f */
[----:B------:R-:W-:Y:S01]  /*0d70*/  ISETP.GE.AND P0, PT, R0, RZ, PT ;  /* 0x000000ff0000720c */ /* 0x000fe20003f06270 */
[----:B---3--:R-:W-:-:S04]  /*0d80*/  UIADD3 UR4, UP0, UPT, UR4, 0x8, URZ ;  /* 0x0000000804047890 */ /* 0x008fc8000ff1e0ff */
[----:B------:R-:W-:Y:S02]  /*0d90*/  UIADD3.X UR5, UPT, UPT, URZ, UR5, URZ, UP0, !UPT ;  /* 0x00000005ff057290 */ /* 0x000fe400087fe4ff */
[----:B------:R-:W-:Y:S02]  /*0da0*/  MOV R6, UR4 ;  /* 0x0000000400067c02 */ /* 0x000fe40008000f00 */
[----:B--2---:R-:W-:Y:S02]  /*0db0*/  IADD3 R4, P1, PT, R4, 0x8, RZ ;  /* 0x0000000804047810 */ /* 0x004fe40007f3e0ff */
[----:B------:R-:W-:-:S03]  /*0dc0*/  IMAD.U32 R7, RZ, RZ, UR5 ;  /* 0x00000005ff077e24 */ /* 0x000fc6000f8e00ff */
[----:B------:R-:W-:Y:S01]  /*0dd0*/  IMAD.X R5, RZ, RZ, R5, P1 ;  /* 0x000000ffff057224 */ /* 0x000fe200008e0605 */
[----:B------:R-:W-:Y:S07]  /*0de0*/  @P0 BRA `(.L_x_46) ;  /* 0x0000000800840947 */ /* 0x000fee0003800000 */
[----:B01----:R-:W-:Y:S02]  /*0df0*/  IADD3 R8, PT, PT, -R0, RZ, RZ ;  /* 0x000000ff00087210 */ /* 0x003fe40007ffe1ff */
[----:B------:R-:W-:Y:S02]  /*0e00*/  PLOP3.LUT P0, PT, PT, PT, PT, 0x80, 0x8 ;  /* 0x000000000008781c */ /* 0x000fe40003f0f070 */
[----:B------:R-:W-:-:S13]  /*0e10*/  ISETP.GT.AND P1, PT, R8, 0xc, PT ;  /* 0x0000000c0800780c */ /* 0x000fda0003f24270 */
[----:B------:R-:W-:Y:S05]  /*0e20*/  @!P1 BRA `(.L_x_47) ;  /* 0x0000000400989947 */ /* 0x000fea0003800000 */
[----:B------:R-:W-:-:S13]  /*0e30*/  PLOP3.LUT P0, PT, PT, PT, PT, 0x8, 0x80 ;  /* 0x000000000080781c */ /* 0x000fda0003f0e170 */
.L_x_48:
[----:B0-----:R-:W-:-:S05]  /*0e40*/  IMAD.WIDE R8, R15, 0x4, R4 ;  /* 0x000000040f087825 */ /* 0x001fca00078e0204 */
[----:B------:R-:W2:Y:S04]  /*0e50*/  LDG.E.CONSTANT R13, desc[UR8][R8.64+-0x8] ;  /* 0xfffff808080d7981 */ /* 0x000ea8000c1e9900 */
[----:B------:R-:W3:Y:S04]  /*0e60*/  LDG.E.CONSTANT R12, desc[UR8][R8.64+-0x4] ;  /* 0xfffffc08080c7981 */ /* 0x000ee8000c1e9900 */
[----:B------:R-:W4:Y:S01]  /*0e70*/  LDG.E.CONSTANT R22, desc[UR8][R8.64] ;  /* 0x0000000808167981 */ /* 0x000f22000c1e9900 */
[----:B------:R-:W-:-:S03]  /*0e80*/  VIADD R27, R15, 0x4 ;  /* 0x000000040f1b7836 */ /* 0x000fc60000000000 */
[----:B------:R0:W4:Y:S01]  /*0e90*/  LDG.E.CONSTANT R23, desc[UR8][R8.64+0x4] ;  /* 0x0000040808177981 */ /* 0x000122000c1e9900 */
[----:B------:R-:W-:-:S05]  /*0ea0*/  IMAD.WIDE R26, R27, 0x4, R4 ;  /* 0x000000041b1a7825 */ /* 0x000fca00078e0204 */
[----:B------:R-:W4:Y:S04]  /*0eb0*/  LDG.E.CONSTANT R24, desc[UR8][R26.64+-0x8] ;  /* 0xfffff8081a187981 */ /* 0x000f28000c1e9900 */
[----:B------:R-:W4:Y:S04]  /*0ec0*/  LDG.E.CONSTANT R18, desc[UR8][R26.64+-0x4] ;  /* 0xfffffc081a127981 */ /* 0x000f28000c1e9900 */
[----:B------:R-:W4:Y:S01]  /*0ed0*/  LDG.E.CONSTANT R21, desc[UR8][R26.64] ;  /* 0x000000081a157981 */ /* 0x000f22000c1e9900 */
[----:B------:R-:W-:-:S03]  /*0ee0*/  IADD3 R11, PT, PT, R15, 0x8, RZ ;  /* 0x000000080f0b7810 */ /* 0x000fc60007ffe0ff */
[----:B------:R1:W4:Y:S02]  /*0ef0*/  LDG.E.CONSTANT R20, desc[UR8][R26.64+0x4] ;  /* 0x000004081a147981 */ /* 0x000324000c1e9900 */
[----:B------:R-:W-:-:S05]  /*0f00*/  IMAD.WIDE R10, R11, 0x4, R4 ;  /* 0x000000040b0a7825 */ /* 0x000fca00078e0204 */
[----:B------:R-:W4:Y:S04]  /*0f10*/  LDG.E.CONSTANT R19, desc[UR8][R10.64+-0x8] ;  /* 0xfffff8080a137981 */ /* 0x000f28000c1e9900 */
[----:B------:R-:W4:Y:S04]  /*0f20*/  LDG.E.CONSTANT R14, desc[UR8][R10.64+-0x4] ;  /* 0xfffffc080a0e7981 */ /* 0x000f28000c1e9900 */
[----:B------:R-:W4:Y:S01]  /*0f30*/  LDG.E.CONSTANT R16, desc[UR8][R10.64] ;  /* 0x000000080a107981 */ /* 0x000f22000c1e9900 */
[----:B0-----:R-:W-:-:S03]  /*0f40*/  IADD3 R9, PT, PT, R15, 0xc, RZ ;  /* 0x0000000c0f097810 */ /* 0x001fc60007ffe0ff */
[----:B------:R-:W4:Y:S02]  /*0f50*/  LDG.E.CONSTANT R25, desc[UR8][R10.64+0x4] ;  /* 0x000004080a197981 */ /* 0x000f24000c1e9900 */
[----:B------:R-:W-:-:S05]  /*0f60*/  IMAD.WIDE R8, R9, 0x4, R4 ;  /* 0x0000000409087825 */ /* 0x000fca00078e0204 */
[----:B------:R-:W4:Y:S01]  /*0f70*/  LDG.E.CONSTANT R28, desc[UR8][R8.64+-0x8] ;  /* 0xfffff808081c7981 */ /* 0x000f22000c1e9900 */
[----:B-1----:R-:W-:-:S03]  /*0f80*/  IMAD.MOV.U32 R27, RZ, RZ, R3 ;  /* 0x000000ffff1b7224 */ /* 0x002fc600078e0003 */
[----:B------:R-:W4:Y:S04]  /*0f90*/  LDG.E.CONSTANT R26, desc[UR8][R8.64+-0x4] ;  /* 0xfffffc08081a7981 */ /* 0x000f28000c1e9900 */
[----:B------:R-:W4:Y:S01]  /*0fa0*/  LDG.E.CONSTANT R10, desc[UR8][R8.64] ;  /* 0x00000008080a7981 */ /* 0x000f22000c1e9900 */
[C---:B--2---:R-:W-:Y:S01]  /*0fb0*/  FSETP.NE.AND P1, PT, |R13|.reuse, +INF , PT ;  /* 0x7f8000000d00780b */ /* 0x044fe20003f25200 */
[----:B------:R-:W-:Y:S01]  /*0fc0*/  FADD R13, R13, -R27 ;  /* 0x8000001b0d0d7221 */ /* 0x000fe20000000000 */
[----:B---3--:R-:W-:-:S11]  /*0fd0*/  FSETP.NE.AND P2, PT, |R12|, +INF , PT ;  /* 0x7f8000000c00780b */ /* 0x008fd60003f45200 */
[----:B-----5:R-:W-:-:S04]  /*0fe0*/  @P1 FFMA R27, R2, R13, R27 ;  /* 0x0000000d021b1223 */ /* 0x020fc8000000001b */
[----:B------:R-:W-:Y:S01]  /*0ff0*/  FADD R3, -R27, R12 ;  /* 0x0000000c1b037221 */ /* 0x000fe20000000100 */
[----:B------:R-:W-:-:S05]  /*1000*/  IMAD.WIDE R12, R17, 0x4, R6 ;  /* 0x00000004110c7825 */ /* 0x000fca00078e0206 */
[----:B------:R0:W-:Y:S02]  /*1010*/  STG.E desc[UR8][R12.64+-0x8], R27 ;  /* 0xfffff81b0c007986 */ /* 0x0001e4000c101908 */
[----:B0-----:R-:W-:Y:S02]  /*1020*/  @P2 FFMA R27, R2, R3, R27 ;  /* 0x00000003021b2223 */ /* 0x001fe4000000001b */
[----:B------:R0:W2:Y:S01]  /*1030*/  LDG.E.CONSTANT R3, desc[UR8][R8.64+0x4] ;  /* 0x0000040808037981 */ /* 0x0000a2000c1e9900 */
[----:B----4-:R-:W-:Y:S01]  /*1040*/  FSETP.NE.AND P1, PT, |R22|, +INF , PT ;  /* 0x7f8000001600780b */ /* 0x010fe20003f25200 */
[----:B------:R-:W-:Y:S01]  /*1050*/  FADD R22, -R27, R22 ;  /* 0x000000161b167221 */ /* 0x000fe20000000100 */
[----:B------:R-:W-:Y:S01]  /*1060*/  FSETP.NE.AND P2, PT, |R23|, +INF , PT ;  /* 0x7f8000001700780b */ /* 0x000fe20003f45200 */
[----:B------:R1:W-:Y:S10]  /*1070*/  STG.E desc[UR8][R12.64+-0x4], R27 ;  /* 0xfffffc1b0c007986 */ /* 0x0003f4000c101908 */
[----:B-1----:R-:W-:Y:S01]  /*1080*/  @P1 FFMA R27, R2, R22, R27 ;  /* 0x00000016021b1223 */ /* 0x002fe2000000001b */
[----:B------:R-:W-:-:S03]  /*1090*/  FSETP.NE.AND P1, PT, |R24|, +INF , PT ;  /* 0x7f8000001800780b */ /* 0x000fc60003f25200 */
[----:B------:R-:W-:Y:S01]  /*10a0*/  FADD R23, -R27, R23 ;  /* 0x000000171b177221 */ /* 0x000fe20000000100 */
[----:B------:R1:W-:Y:S01]  /*10b0*/  STG.E desc[UR8][R12.64], R27 ;  /* 0x0000001b0c007986 */ /* 0x0003e2000c101908 */
[----:B0-----:R-:W-:Y:S02]  /*10c0*/  IADD3 R9, PT, PT, R17, 0x4, RZ ;  /* 0x0000000411097810 */ /* 0x001fe40007ffe0ff */
[----:B-1----:R-:W-:Y:S01]  /*10d0*/  @P2 FFMA R27, R2, R23, R27 ;  /* 0x00000017021b2223 */ /* 0x002fe2000000001b */
[----:B------:R-:W-:-:S03]  /*10e0*/  FSETP.NE.AND P2, PT, |R18|, +INF , PT ;  /* 0x7f8000001200780b */ /* 0x000fc60003f45200 */
[----:B------:R-:W-:Y:S01]  /*10f0*/  FADD R24, -R27, R24 ;  /* 0x000000181b187221 */ /* 0x000fe20000000100 */
[----:B------:R0:W-:Y:S01]  /*1100*/  STG.E desc[UR8][R12.64+0x4], R27 ;  /* 0x0000041b0c007986 */ /* 0x0001e2000c101908 */
[----:B------:R-:W-:-:S04]  /*1110*/  IMAD.WIDE R8, R9, 0x4, R6 ;  /* 0x0000000409087825 */ /* 0x000fc800078e0206 */
[----:B0-----:R-:W-:Y:S01]  /*1120*/  @P1 FFMA R27, R2, R24, R27 ;  /* 0x00000018021b1223 */ /* 0x001fe2000000001b */
[----:B------:R-:W-:-:S03]  /*1130*/  FSETP.NE.AND P1, PT, |R21|, +INF , PT ;  /* 0x7f8000001500780b */ /* 0x000fc60003f25200 */
[----:B------:R-:W-:Y:S01]  /*1140*/  FADD R18, -R27, R18 ;  /* 0x000000121b127221 */ /* 0x000fe20000000100 */
[----:B------:R0:W-:Y:S03]  /*1150*/  STG.E desc[UR8][R8.64+-0x8], R27 ;  /* 0xfffff81b08007986 */ /* 0x0001e6000c101908 */
[----:B0-----:R-:W-:Y:S01]  /*1160*/  @P2 FFMA R27, R2, R18, R27 ;  /* 0x00000012021b2223 */ /* 0x001fe2000000001b */
[----:B------:R-:W-:-:S03]  /*1170*/  FSETP.NE.AND P2, PT, |R20|, +INF , PT ;  /* 0x7f8000001400780b */ /* 0x000fc60003f45200 */
[----:B------:R-:W-:Y:S01]  /*1180*/  FADD R21, -R27, R21 ;  /* 0x000000151b157221 */ /* 0x000fe20000000100 */
[----:B------:R0:W-:Y:S03]  /*1190*/  STG.E desc[UR8][R8.64+-0x4], R27 ;  /* 0xfffffc1b08007986 */ /* 0x0001e6000c101908 */
[----:B0-----:R-:W-:Y:S01]  /*11a0*/  @P1 FFMA R27, R2, R21, R27 ;  /* 0x00000015021b1223 */ /* 0x001fe2000000001b */
[----:B------:R-:W-:-:S03]  /*11b0*/  FSETP.NE.AND P1, PT, |R19|, +INF , PT ;  /* 0x7f8000001300780b */ /* 0x000fc60003f25200 */
[----:B------:R-:W-:Y:S01]  /*11c0*/  FADD R20, -R27, R20 ;  /* 0x000000141b147221 */ /* 0x000fe20000000100 */
[----:B------:R0:W-:Y:S01]  /*11d0*/  STG.E desc[UR8][R8.64], R27 ;  /* 0x0000001b08007986 */ /* 0x0001e2000c101908 */
[----:B------:R-:W-:Y:S02]  /*11e0*/  IADD3 R13, PT, PT, R17, 0x8, RZ ;  /* 0x00000008110d7810 */ /* 0x000fe40007ffe0ff */
[----:B0-----:R-:W-:Y:S01]  /*11f0*/  @P2 FFMA R27, R2, R20, R27 ;  /* 0x00000014021b2223 */ /* 0x001fe2000000001b */
        /* <DEDUP_REMOVED lines=16> */
[----:B------:R-:W-:Y:S02]  /*1300*/  VIADD R9, R17, 0xc ;  /* 0x0000000c11097836 */ /* 0x000fe40000000000 */
        /* <DEDUP_REMOVED lines=9> */
[----:B0-----:R-:W-:-:S04]  /*13a0*/  @P2 FFMA R27, R2, R26, R27 ;  /* 0x0000001a021b2223 */ /* 0x001fc8000000001b */
[----:B------:R-:W-:Y:S01]  /*13b0*/  FADD R10, -R27, R10 ;  /* 0x0000000a1b0a7221 */ /* 0x000fe20000000100 */
[----:B------:R0:W-:Y:S03]  /*13c0*/  STG.E desc[UR8][R8.64+-0x4], R27 ;  /* 0xfffffc1b08007986 */ /* 0x0001e6000c101908 */
[----:B0-----:R-:W-:-:S05]  /*13d0*/  @P1 FFMA R27, R2, R10, R27 ;  /* 0x0000000a021b1223 */ /* 0x001fca000000001b */
[----:B------:R0:W-:Y:S01]  /*13e0*/  STG.E desc[UR8][R8.64], R27 ;  /* 0x0000001b08007986 */ /* 0x0001e2000c101908 */
[----:B------:R-:W-:-:S04]  /*13f0*/  IADD3 R0, PT, PT, R0, 0x10, RZ ;  /* 0x0000001000007810 */ /* 0x000fc80007ffe0ff */
[----:B------:R-:W-:Y:S01]  /*1400*/  ISETP.GE.AND P1, PT, R0, -0xc, PT ;  /* 0xfffffff40000780c */ /* 0x000fe20003f26270 */
[----:B------:R-:W-:Y:S01]  /*1410*/  VIADD R17, R17, 0x10 ;  /* 0x0000001011117836 */ /* 0x000fe20000000000 */
[----:B------:R-:W-:Y:S02]  /*1420*/  IADD3 R15, PT, PT, R15, 0x10, RZ ;  /* 0x000000100f0f7810 */ /* 0x000fe40007ffe0ff */
[----:B--2---:R-:W-:Y:S01]  /*1430*/  FSETP.NE.AND P2, PT, |R3|, +INF , PT ;  /* 0x7f8000000300780b */ /* 0x004fe20003f45200 */
[----:B------:R-:W-:-:S12]  /*1440*/  FADD R10, -R27, R3 ;  /* 0x000000031b0a7221 */ /* 0x000fd80000000100 */
[----:B0-----:R-:W-:-:S05]  /*1450*/  @P2 FFMA R27, R2, R10, R27 ;  /* 0x0000000a021b2223 */ /* 0x001fca000000001b */
[----:B------:R0:W-:Y:S01]  /*1460*/  STG.E desc[UR8][R8.64+0x4], R27 ;  /* 0x0000041b08007986 */ /* 0x0001e2000c101908 */
[----:B------:R-:W-:Y:S01]  /*1470*/  MOV R3, R27 ;  /* 0x0000001b00037202 */ /* 0x000fe20000000f00 */
[----:B------:R-:W-:Y:S06]  /*1480*/  @!P1 BRA `(.L_x_48) ;  /* 0xfffffff8006c9947 */ /* 0x000fec000383ffff */
.L_x_47:
[----:B0-----:R-:W-:-:S04]  /*1490*/  IADD3 R8, PT, PT, -R0, RZ, RZ ;  /* 0x000000ff00087210 */ /* 0x001fc80007ffe1ff */
[----:B------:R-:W-:-:S13]  /*14a0*/  ISETP.GT.AND P1, PT, R8, 0x4, PT ;  /* 0x000000040800780c */ /* 0x000fda0003f24270 */
[----:B------:R-:W-:Y:S05]  /*14b0*/  @!P1 BRA `(.L_x_49) ;  /* 0x0000000000c89947 */ /* 0x000fea0003800000 */
[----:B------:R-:W-:-:S05]  /*14c0*/  IMAD.WIDE R18, R15, 0x4, R4 ;  /* 0x000000040f127825 */ /* 0x000fca00078e0204 */
[----:B------:R-:W2:Y:S04]  /*14d0*/  LDG.E.CONSTANT R8, desc[UR8][R18.64+-0x8] ;  /* 0xfffff80812087981 */ /* 0x000ea8000c1e9900 */
[----:B------:R-:W3:Y:S04]  /*14e0*/  LDG.E.CONSTANT R14, desc[UR8][R18.64+-0x4] ;  /* 0xfffffc08120e7981 */ /* 0x000ee8000c1e9900 */
[----:B------:R-:W4:Y:S01]  /*14f0*/  LDG.E.CONSTANT R16, desc[UR8][R18.64] ;  /* 0x0000000812107981 */ /* 0x000f22000c1e9900 */
[----:B------:R-:W-:-:S03]  /*1500*/  VIADD R11, R15, 0x4 ;  /* 0x000000040f0b7836 */ /* 0x000fc60000000000 */
[----:B------:R-:W4:Y:S01]  /*1510*/  LDG.E.CONSTANT R20, desc[UR8][R18.64+0x4] ;  /* 0x0000040812147981 */ /* 0x000f22000c1e9900 */
[----:B------:R-:W-:-:S05]  /*1520*/  IMAD.WIDE R10, R11, 0x4, R4 ;  /* 0x000000040b0a7825 */ /* 0x000fca00078e0204 */
[----:B------:R-:W4:Y:S04]  /*1530*/  LDG.E.CONSTANT R22, desc[UR8][R10.64+-0x8] ;  /* 0xfffff8080a167981 */ /* 0x000f28000c1e9900 */
[----:B------:R-:W4:Y:S04]  /*1540*/  LDG.E.CONSTANT R24, desc[UR8][R10.64+-0x4] ;  /* 0xfffffc080a187981 */ /* 0x000f28000c1e9900 */
[----:B------:R-:W4:Y:S04]  /*1550*/  LDG.E.CONSTANT R12, desc[UR8][R10.64] ;  /* 0x000000080a0c7981 */ /* 0x000f28000c1e9900 */
[----:B------:R0:W4:Y:S01]  /*1560*/  LDG.E.CONSTANT R26, desc[UR8][R10.64+0x4] ;  /* 0x000004080a1a7981 */ /* 0x000122000c1e9900 */
[----:B------:R-:W-:Y:S01]  /*1570*/  IADD3 R0, PT, PT, R0, 0x8, RZ ;  /* 0x0000000800007810 */ /* 0x000fe20007ffe0ff */
[----:B------:R-:W-:Y:S01]  /*1580*/  VIADD R15, R15, 0x8 ;  /* 0x000000080f0f7836 */ /* 0x000fe20000000000 */
[----:B0-----:R-:W-:-:S05]  /*1590*/  IADD3 R11, PT, PT, R17, 0x4, RZ ;  /* 0x00000004110b7810 */ /* 0x001fca0007ffe0ff */
[----:B------:R-:W-:Y:S01]  /*15a0*/  IMAD.WIDE R10, R11, 0x4, R6 ;  /* 0x000000040b0a7825 */ /* 0x000fe200078e0206 */
[----:B--2---:R-:W-:-:S03]  /*15b0*/  FSETP.NE.AND P0, PT, |R8|, +INF , PT ;  /* 0x7f8000000800780b */ /* 0x004fc60003f05200 */
[----:B------:R-:W-:Y:S01]  /*15c0*/  FADD R8, -R3, R8 ;  /* 0x0000000803087221 */ /* 0x000fe20000000100 */
[----:B---3--:R-:W-:-:S09]  /*15d0*/  FSETP.NE.AND P1, PT, |R14|, +INF , PT ;  /* 0x7f8000000e00780b */ /* 0x008fd20003f25200 */
[----:B-----5:R-:W-:Y:S01]  /*15e0*/  @P0 FFMA R3, R2, R8, R3 ;  /* 0x0000000802030223 */ /* 0x020fe20000000003 */
[----:B------:R-:W-:Y:S01]  /*15f0*/  IMAD.WIDE R8, R17, 0x4, R6 ;  /* 0x0000000411087825 */ /* 0x000fe200078e0206 */
[----:B----4-:R-:W-:-:S03]  /*1600*/  FSETP.NE.AND P0, PT, |R16|, +INF , PT ;  /* 0x7f8000001000780b */ /* 0x010fc60003f05200 */
[----:B------:R-:W-:Y:S01]  /*1610*/  FADD R14, -R3, R14 ;  /* 0x0000000e030e7221 */ /* 0x000fe20000000100 */
[----:B------:R-:W-:Y:S01]  /*1620*/  IADD3 R17, PT, PT, R17, 0x8, RZ ;  /* 0x0000000811117810 */ /* 0x000fe20007ffe0ff */
[----:B------:R0:W-:Y:S02]  /*1630*/  STG.E desc[UR8][R8.64+-0x8], R3 ;  /* 0xfffff80308007986 */ /* 0x0001e4000c101908 */
        /* <DEDUP_REMOVED lines=21> */
[----:B------:R-:W-:-:S03]  /*1790*/  PLOP3.LUT P0, PT, PT, PT, PT, 0x8, 0x80 ;  /* 0x000000000080781c */ /* 0x000fc60003f0e170 */
[----:B------:R-:W-:Y:S01]  /*17a0*/  FADD R26, -R3, R26 ;  /* 0x0000001a031a7221 */ /* 0x000fe20000000100 */
[----:B------:R0:W-:Y:S03]  /*17b0*/  STG.E desc[UR8][R10.64], R3 ;  /* 0x000000030a007986 */ /* 0x0001e6000c101908 */
[----:B0-----:R-:W-:-:S05]  /*17c0*/  @P1 FFMA R3, R2, R26, R3 ;  /* 0x0000001a02031223 */ /* 0x001fca0000000003 */
[----:B------:R0:W-:Y:S02]  /*17d0*/  STG.E desc[UR8][R10.64+0x4], R3 ;  /* 0x000004030a007986 */ /* 0x0001e4000c101908 */
.L_x_49:
[----:B------:R-:W-:-:S13]  /*17e0*/  ISETP.NE.OR P0, PT, R0, RZ, P0 ;  /* 0x000000ff0000720c */ /* 0x000fda0000705670 */
[----:B------:R-:W-:Y:S05]  /*17f0*/  @!P0 EXIT ;  /* 0x000000000000894d */ /* 0x000fea0003800000 */
.L_x_46:
[----:B01----:R-:W-:-:S05]  /*1800*/  IMAD.WIDE R8, R15, 0x4, R4 ;  /* 0x000000040f087825 */ /* 0x003fca00078e0204 */
[----:B--2---:R-:W2:Y:S04]  /*1810*/  LDG.E.CONSTANT R10, desc[UR8][R8.64+-0x8] ;  /* 0xfffff808080a7981 */ /* 0x004ea8000c1e9900 */
[----:B------:R-:W3:Y:S04]  /*1820*/  LDG.E.CONSTANT R12, desc[UR8][R8.64+-0x4] ;  /* 0xfffffc08080c7981 */ /* 0x000ee8000c1e9900 */
[----:B------:R-:W4:Y:S04]  /*1830*/  LDG.E.CONSTANT R14, desc[UR8][R8.64] ;  /* 0x00000008080e7981 */ /* 0x000f28000c1e9900 */
[----:B------:R-:W4:Y:S01]  /*1840*/  LDG.E.CONSTANT R16, desc[UR8][R8.64+0x4] ;  /* 0x0000040808107981 */ /* 0x000f22000c1e9900 */
[----:B------:R-:W-:Y:S01]  /*1850*/  MOV R13, R3 ;  /* 0x00000003000d7202 */ /* 0x000fe20000000f00 */
[----:B------:R-:W-:Y:S01]  /*1860*/  VIADD R0, R0, 0x4 ;  /* 0x0000000400007836 */ /* 0x000fe20000000000 */
[----:B------:R-:W-:-:S02]  /*1870*/  IADD3 R15, PT, PT, R15, 0x4, RZ ;  /* 0x000000040f0f7810 */ /* 0x000fc40007ffe0ff */
[C---:B--2---:R-:W-:Y:S01]  /*1880*/  FSETP.NE.AND P0, PT, |R10|.reuse, +INF , PT ;  /* 0x7f8000000a00780b */ /* 0x044fe20003f05200 */
[----:B------:R-:W-:Y:S01]  /*1890*/  FADD R10, R10, -R13 ;  /* 0x8000000d0a0a7221 */ /* 0x000fe20000000000 */
[----:B---3--:R-:W-:-:S11]  /*18a0*/  FSETP.NE.AND P1, PT, |R12|, +INF , PT ;  /* 0x7f8000000c00780b */ /* 0x008fd60003f25200 */
        /* <DEDUP_REMOVED lines=11> */
[----:B------:R-:W-:-:S03]  /*1960*/  ISETP.NE.AND P0, PT, R0, RZ, PT ;  /* 0x000000ff0000720c */ /* 0x000fc60003f05270 */
[----:B------:R-:W-:Y:S01]  /*1970*/  FADD R16, -R13, R16 ;  /* 0x000000100d107221 */ /* 0x000fe20000000100 */
[----:B------:R0:W-:Y:S03]  /*1980*/  STG.E desc[UR8][R10.64], R13 ;  /* 0x0000000d0a007986 */ /* 0x0001e6000c101908 */
[----:B0-----:R-:W-:-:S04]  /*1990*/  @P1 FFMA R13, R2, R16, R13 ;  /* 0x00000010020d1223 */ /* 0x001fc8000000000d */
[----:B------:R-:W-:Y:S01]  /*19a0*/  IMAD.MOV.U32 R3, RZ, RZ, R13 ;  /* 0x000000ffff037224 */ /* 0x000fe200078e000d */
[----:B------:R2:W-:Y:S01]  /*19b0*/  STG.E desc[UR8][R10.64+0x4], R13 ;  /* 0x0000040d0a007986 */ /* 0x0005e2000c101908 */
[----:B------:R-:W-:Y:S05]  /*19c0*/  @P0 BRA `(.L_x_46) ;  /* 0xfffffffc008c0947 */ /* 0x000fea000383ffff */
[----:B------:R-:W-:Y:S05]  /*19d0*/  EXIT ;  /* 0x000000000000794d */ /* 0x000fea0003800000 */
        .weak           $__internal_1_$__cuda_sm3x_div_rn_noftz_f32_slowpath
        .type           $__internal_1_$__cuda_sm3x_div_rn_noftz_f32_slowpath,@function
        .size           $__internal_1_$__cuda_sm3x_div_rn_noftz_f32_slowpath,(.L_x_60 - $__internal_1_$__cuda_sm3x_div_rn_noftz_f32_slowpath)
$__internal_1_$__cuda_sm3x_div_rn_noftz_f32_slowpath:
        /* <DEDUP_REMOVED lines=8> */
[----:B------:R-:W-:Y:S01]  /*1a60*/  @!P0 IMAD.MOV.U32 R19, RZ, RZ, RZ ;  /* 0x000000ffff138224 */ /* 0x000fe200078e00ff */
        /* <DEDUP_REMOVED lines=22> */
[----:B------:R-:W-:-:S04]  /*1bd0*/  @!P1 FFMA R3, R3, 1.84467440737095516160e+19, RZ ;  /* 0x5f80000003039823 */ /* 0x000fc800000000ff */
[----:B------:R-:W-:-:S07]  /*1be0*/  @!P1 VIADD R19, R19, 0x40 ;  /* 0x0000004013139836 */ /* 0x000fce0000000000 */
.L_x_50:
[----:B------:R-:W-:Y:S02]  /*1bf0*/  LEA R20, R17, 0xc0800000, 0x17 ;  /* 0xc080000011147811 */ /* 0x000fe400078eb8ff */
[----:B------:R-:W-:Y:S02]  /*1c00*/  IADD3 R22, PT, PT, R22, -0x7f, RZ ;  /* 0xffffff8116167810 */ /* 0x000fe40007ffe0ff */
[----:B------:R-:W-:-:S03]  /*1c10*/  IADD3 R23, PT, PT, -R20, R3, RZ ;  /* 0x0000000314177210 */ /* 0x000fc60007ffe1ff */
[C---:B------:R-:W-:Y:S01]  /*1c20*/  IMAD R0, R22.reuse, -0x800000, R0 ;  /* 0xff80000016007824 */ /* 0x040fe200078e0200 */
[----:B------:R-:W0:Y:S01]  /*1c30*/  MUFU.RCP R20, R23 ;  /* 0x0000001700147308 */ /* 0x000e220000001000 */
[----:B------:R-:W-:Y:S01]  /*1c40*/  FADD.FTZ R21, -R23, -RZ ;  /* 0x800000ff17157221 */ /* 0x000fe20000010100 */
[----:B------:R-:W-:-:S05]  /*1c50*/  IADD3 R22, PT, PT, R22, 0x7f, -R17 ;  /* 0x0000007f16167810 */ /* 0x000fca0007ffe811 */
[----:B------:R-:W-:Y:S02]  /*1c60*/  IMAD.IADD R19, R22, 0x1, R19 ;  /* 0x0000000116137824 */ /* 0x000fe400078e0213 */
        /* <DEDUP_REMOVED lines=21> */
[C---:B------:R-:W-:Y:S02]  /*1dc0*/  VIADD R22, R17.reuse, 0x20 ;  /* 0x0000002011167836 */ /* 0x040fe40000000000 */
[CCC-:B------:R-:W-:Y:S01]  /*1dd0*/  FFMA.RP R19, R20.reuse, R24.reuse, R3.reuse ;  /* 0x0000001814137223 */ /* 0x1c0fe20000008003 */
[----:B------:R-:W-:Y:S01]  /*1de0*/  FFMA.RM R20, R20, R24, R3 ;  /* 0x0000001814147223 */ /* 0x000fe20000004003 */
[----:B------:R-:W-:Y:S02]  /*1df0*/  ISETP.NE.AND P3, PT, R17, RZ, PT ;  /* 0x000000ff1100720c */ /* 0x000fe40003f65270 */
[----:B------:R-:W-:Y:S02]  /*1e00*/  LOP3.LUT R21, R21, 0x7fffff, RZ, 0xc0, !PT ;  /* 0x007fffff15157812 */ /* 0x000fe400078ec0ff */
[----:B------:R-:W-:Y:S02]  /*1e10*/  ISETP.NE.AND P1, PT, R17, RZ, PT ;  /* 0x000000ff1100720c */ /* 0x000fe40003f25270 */
[----:B------:R-:W-:-:S02]  /*1e20*/  LOP3.LUT R21, R21, 0x800000, RZ, 0xfc, !PT ;  /* 0x0080000015157812 */ /* 0x000fc400078efcff */
        /* <DEDUP_REMOVED lines=14> */
.L_x_56:
[----:B------:R-:W-:-:S04]  /*1f10*/  LOP3.LUT R0, R0, 0x80000000, RZ, 0xc0, !PT ;  /* 0x8000000000007812 */ /* 0x000fc800078ec0ff */
[----:B------:R-:W-:Y:S01]  /*1f20*/  LOP3.LUT R0, R0, 0x7f800000, RZ, 0xfc, !PT ;  /* 0x7f80000000007812 */ /* 0x000fe200078efcff */
[----:B------:R-:W-:Y:S06]  /*1f30*/  BRA `(.L_x_57) ;  /* 0x0000000000287947 */ /* 0x000fec0003800000 */
.L_x_55:
[----:B------:R-:W-:Y:S01]  /*1f40*/  IMAD R0, R19, 0x800000, R0 ;  /* 0x0080000013007824 */ /* 0x000fe200078e0200 */
[----:B------:R-:W-:Y:S06]  /*1f50*/  BRA `(.L_x_57) ;  /* 0x0000000000207947 */ /* 0x000fec0003800000 */
.L_x_54:
[----:B------:R-:W-:-:S04]  /*1f60*/  LOP3.LUT R0, R3, 0x80000000, R0, 0x48, !PT ;  /* 0x8000000003007812 */ /* 0x000fc800078e4800 */
[----:B------:R-:W-:Y:S01]  /*1f70*/  LOP3.LUT R0, R0, 0x7f800000, RZ, 0xfc, !PT ;  /* 0x7f80000000007812 */ /* 0x000fe200078efcff */
[----:B------:R-:W-:Y:S06]  /*1f80*/  BRA `(.L_x_57) ;  /* 0x0000000000147947 */ /* 0x000fec0003800000 */
.L_x_53:
[----:B------:R-:W-:Y:S01]  /*1f90*/  LOP3.LUT R0, R3, 0x80000000, R0, 0x48, !PT ;  /* 0x8000000003007812 */ /* 0x000fe200078e4800 */
[----:B------:R-:W-:Y:S06]  /*1fa0*/  BRA `(.L_x_57) ;  /* 0x00000000000c7947 */ /* 0x000fec0003800000 */
.L_x_52:
[----:B------:R-:W0:Y:S01]  /*1fb0*/  MUFU.RSQ R0, -QNAN ;  /* 0xffc0000000007908 */ /* 0x000e220000001400 */
[----:B------:R-:W-:Y:S05]  /*1fc0*/  BRA `(.L_x_57) ;  /* 0x0000000000047947 */ /* 0x000fea0003800000 */
.L_x_51:
[----:B------:R-:W-:-:S07]  /*1fd0*/  FADD.FTZ R0, R0, R3 ;  /* 0x0000000300007221 */ /* 0x000fce0000010000 */
.L_x_57:
[----:B------:R-:W-:Y:S01]  /*1fe0*/  HFMA2 R19, -RZ, RZ, 0, 0 ;  /* 0x00000000ff137431 */ /* 0x000fe200000001ff */
[----:B0-----:R-:W-:-:S03]  /*1ff0*/  MOV R3, R0 ;  /* 0x0000000000037202 */ /* 0x001fc60000000f00 */
[----:B------:R-:W-:Y:S05]  /*2000*/  RET.REL.NODEC R18 `(ema_batch_f32) ;  /* 0xffffffdc12fc7950 */ /* 0x000fea0003c3ffff */
.L_x_58:
        /* <DEDUP_REMOVED lines=15> */
.L_x_60:


//--------------------- .nv.shared.reserved.0     --------------------------
	.section	.nv.shared.reserved.0,"aw",@nobits
	.weak		__nv_reservedSMEM_offset_0_alias
	.size		__nv_reservedSMEM_offset_0_alias, 0, 64
	.other		__nv_reservedSMEM_offset_0_alias,@"STO_CUDA_RESERVED_SHARED STV_DEFAULT"
__nv_reservedSMEM_offset_0_alias:
	.zero		0
	.zero		64


//--------------------- .nv.constant0.ema_many_series_one_param_f32 --------------------------
	.section	.nv.constant0.ema_many_series_one_param_f32,"a",@progbits
	.sectionflags	@""
	.align	4
.nv.constant0.ema_many_series_one_param_f32:
	.zero		936


//--------------------- .nv.constant0.ema_batch_f32 --------------------------
	.section	.nv.constant0.ema_batch_f32,"a",@progbits
	.sectionflags	@""
	.align	4
.nv.constant0.ema_batch_f32:
	.zero		944


//--------------------- SYMBOLS --------------------------

	.type		.nv.reservedSmem.offset0,@object
	.size		.nv.reservedSmem.offset0,0x4
